	.target	sm_103a

	.elftype	@"ET_EXEC"


//--------------------- .note.nv.tkinfo           --------------------------
	.section	.note.nv.tkinfo,"",@"SHT_NOTE"
	.sectionflags	@"SHF_NOTE_NV_TKINFO"
	.tkinfo
        /*0018*/ 	.word	0x00000002
        /*0030*/ 	.string	""
        /*0030*/ 	.string	"ptxas"
        /*0030*/ 	.string	"Cuda compilation tools, release 13.0, V13.0.88"
        /*0030*/ 	.string	"Build cuda_13.0.r13.0/compiler.36424714_0"
        /*0030*/ 	.string	"-arch sm_103a -m 64 "



//--------------------- .note.nv.cuinfo           --------------------------
	.section	.note.nv.cuinfo,"",@"SHT_NOTE"
	.sectionflags	@"SHF_NOTE_NV_CUINFO"
        /*0018*/ 	.short	0x0002
        /*001a*/ 	.short	0x0067
        /*001c*/ 	.short	0x0082
	.zero		2


//--------------------- .nv.info                  --------------------------
	.section	.nv.info,"",@"SHT_CUDA_INFO"
	.align	4


	//----- nvinfo : EIATTR_REGCOUNT
	.align		4
        /*0000*/ 	.byte	0x04, 0x2f
        /*0002*/ 	.short	(.L_12 - .L_11)
	.align		4
.L_11:
        /*0004*/ 	.word	index@(_ZN7cutlass13device_kernelIN5flash11enable_sm90INS1_16FlashAttnFwdSm90INS1_25CollectiveMainloopFwdSm90ILi2EN4cute5tupleIJNS5_1CILi1EEES8_S8_EEENS6_IJNS7_ILi128EEENS7_ILi112EEENS7_ILi192EEEEEELi192ENS_10bfloat16_tEfNS_4arch4Sm90ELb1ELb0ELb0ELb1ELb0ELb1ELb0ELb1ELb1ELb0ELb0ELb0EEENS1_21CollectiveEpilogueFwdINS6_IJSA_SC_SB_EEES9_SE_SG_Li256ELb1ELb0ELb0ELb0EEENS1_36VarlenDynamicPersistentTileSchedulerILi128ELi112ELi256ELi32ELb0ELb0ELb1ELb1ELb1ELb1EEEEEEEEEvNT_6ParamsE)
        /*0008*/ 	.word	0x00000004


	//----- nvinfo : EIATTR_FRAME_SIZE
	.align		4
.L_12:
        /*000c*/ 	.byte	0x04, 0x11
        /*000e*/ 	.short	(.L_14 - .L_13)
	.align		4
.L_13:
        /*0010*/ 	.word	index@(_ZN7cutlass13device_kernelIN5flash11enable_sm90INS1_16FlashAttnFwdSm90INS1_25CollectiveMainloopFwdSm90ILi2EN4cute5tupleIJNS5_1CILi1EEES8_S8_EEENS6_IJNS7_ILi128EEENS7_ILi112EEENS7_ILi192EEEEEELi192ENS_10bfloat16_tEfNS_4arch4Sm90ELb1ELb0ELb0ELb1ELb0ELb1ELb0ELb1ELb1ELb0ELb0ELb0EEENS1_21CollectiveEpilogueFwdINS6_IJSA_SC_SB_EEES9_SE_SG_Li256ELb1ELb0ELb0ELb0EEENS1_36VarlenDynamicPersistentTileSchedulerILi128ELi112ELi256ELi32ELb0ELb0ELb1ELb1ELb1ELb1EEEEEEEEEvNT_6ParamsE)
        /*0014*/ 	.word	0x00000000


	//----- nvinfo : EIATTR_REGCOUNT
	.align		4
.L_14:
        /*0018*/ 	.byte	0x04, 0x2f
        /*001a*/ 	.short	(.L_16 - .L_15)
	.align		4
.L_15:
        /*001c*/ 	.word	index@(_ZN7cutlass13device_kernelIN5flash11enable_sm90INS1_16FlashAttnFwdSm90INS1_25CollectiveMainloopFwdSm90ILi2EN4cute5tupleIJNS5_1CILi1EEES8_S8_EEENS6_IJNS7_ILi128EEENS7_ILi112EEENS7_ILi192EEEEEELi192ENS_10bfloat16_tEfNS_4arch4Sm90ELb1ELb0ELb0ELb1ELb0ELb0ELb0ELb1ELb1ELb0ELb0ELb0EEENS1_21CollectiveEpilogueFwdINS6_IJSA_SC_SB_EEES9_SE_SG_Li256ELb1ELb0ELb0ELb0EEENS1_36VarlenDynamicPersistentTileSchedulerILi128ELi112ELi256ELi32ELb0ELb0ELb1ELb1ELb1ELb1EEEEEEEEEvNT_6ParamsE)
        /*0020*/ 	.word	0x00000004


	//----- nvinfo : EIATTR_FRAME_SIZE
	.align		4
.L_16:
        /*0024*/ 	.byte	0x04, 0x11
        /*0026*/ 	.short	(.L_18 - .L_17)
	.align		4
.L_17:
        /*0028*/ 	.word	index@(_ZN7cutlass13device_kernelIN5flash11enable_sm90INS1_16FlashAttnFwdSm90INS1_25CollectiveMainloopFwdSm90ILi2EN4cute5tupleIJNS5_1CILi1EEES8_S8_EEENS6_IJNS7_ILi128EEENS7_ILi112EEENS7_ILi192EEEEEELi192ENS_10bfloat16_tEfNS_4arch4Sm90ELb1ELb0ELb0ELb1ELb0ELb0ELb0ELb1ELb1ELb0ELb0ELb0EEENS1_21CollectiveEpilogueFwdINS6_IJSA_SC_SB_EEES9_SE_SG_Li256ELb1ELb0ELb0ELb0EEENS1_36VarlenDynamicPersistentTileSchedulerILi128ELi112ELi256ELi32ELb0ELb0ELb1ELb1ELb1ELb1EEEEEEEEEvNT_6ParamsE)
        /*002c*/ 	.word	0x00000000


	//----- nvinfo : EIATTR_REGCOUNT
	.align		4
.L_18:
        /*0030*/ 	.byte	0x04, 0x2f
        /*0032*/ 	.short	(.L_20 - .L_19)
	.align		4
.L_19:
        /*0034*/ 	.word	index@(_ZN7cutlass13device_kernelIN5flash11enable_sm90INS1_16FlashAttnFwdSm90INS1_25CollectiveMainloopFwdSm90ILi2EN4cute5tupleIJNS5_1CILi1EEES8_S8_EEENS6_IJNS7_ILi128EEENS7_ILi112EEENS7_ILi192EEEEEELi192ENS_10bfloat16_tEfNS_4arch4Sm90ELb1ELb0ELb0ELb0ELb0ELb0ELb0ELb1ELb1ELb0ELb0ELb0EEENS1_21CollectiveEpilogueFwdINS6_IJSA_SC_SB_EEES9_SE_SG_Li256ELb0ELb0ELb0ELb0EEENS1_30DynamicPersistentTileSchedulerILi256ELi32ELb0ELb0ELb1EEEEEEEEEvNT_6ParamsE)
        /*0038*/ 	.word	0x00000004


	//----- nvinfo : EIATTR_FRAME_SIZE
	.align		4
.L_20:
        /*003c*/ 	.byte	0x04, 0x11
        /*003e*/ 	.short	(.L_22 - .L_21)
	.align		4
.L_21:
        /*0040*/ 	.word	index@(_ZN7cutlass13device_kernelIN5flash11enable_sm90INS1_16FlashAttnFwdSm90INS1_25CollectiveMainloopFwdSm90ILi2EN4cute5tupleIJNS5_1CILi1EEES8_S8_EEENS6_IJNS7_ILi128EEENS7_ILi112EEENS7_ILi192EEEEEELi192ENS_10bfloat16_tEfNS_4arch4Sm90ELb1ELb0ELb0ELb0ELb0ELb0ELb0ELb1ELb1ELb0ELb0ELb0EEENS1_21CollectiveEpilogueFwdINS6_IJSA_SC_SB_EEES9_SE_SG_Li256ELb0ELb0ELb0ELb0EEENS1_30DynamicPersistentTileSchedulerILi256ELi32ELb0ELb0ELb1EEEEEEEEEvNT_6ParamsE)
        /*0044*/ 	.word	0x00000000


	//----- nvinfo : EIATTR_REGCOUNT
	.align		4
.L_22:
        /*0048*/ 	.byte	0x04, 0x2f
        /*004a*/ 	.short	(.L_24 - .L_23)
	.align		4
.L_23:
        /*004c*/ 	.word	index@(_ZN7cutlass13device_kernelIN5flash11enable_sm90INS1_16FlashAttnFwdSm90INS1_25CollectiveMainloopFwdSm90ILi2EN4cute5tupleIJNS5_1CILi1EEES8_S8_EEENS6_IJNS7_ILi128EEENS7_ILi96EEENS7_ILi192EEEEEELi192ENS_10bfloat16_tEfNS_4arch4Sm90ELb0ELb1ELb0ELb1ELb0ELb1ELb0ELb1ELb1ELb0ELb0ELb0EEENS1_21CollectiveEpilogueFwdINS6_IJSA_SC_SB_EEES9_SE_SG_Li256ELb1ELb0ELb0ELb0EEENS1_36VarlenDynamicPersistentTileSchedulerILi128ELi96ELi256ELi32ELb0ELb0ELb1ELb1ELb0ELb1EEEEEEEEEvNT_6ParamsE)
        /*0050*/ 	.word	0x00000004


	//----- nvinfo : EIATTR_FRAME_SIZE
	.align		4
.L_24:
        /*0054*/ 	.byte	0x04, 0x11
        /*0056*/ 	.short	(.L_26 - .L_25)
	.align		4
.L_25:
        /*0058*/ 	.word	index@(_ZN7cutlass13device_kernelIN5flash11enable_sm90INS1_16FlashAttnFwdSm90INS1_25CollectiveMainloopFwdSm90ILi2EN4cute5tupleIJNS5_1CILi1EEES8_S8_EEENS6_IJNS7_ILi128EEENS7_ILi96EEENS7_ILi192EEEEEELi192ENS_10bfloat16_tEfNS_4arch4Sm90ELb0ELb1ELb0ELb1ELb0ELb1ELb0ELb1ELb1ELb0ELb0ELb0EEENS1_21CollectiveEpilogueFwdINS6_IJSA_SC_SB_EEES9_SE_SG_Li256ELb1ELb0ELb0ELb0EEENS1_36VarlenDynamicPersistentTileSchedulerILi128ELi96ELi256ELi32ELb0ELb0ELb1ELb1ELb0ELb1EEEEEEEEEvNT_6ParamsE)
        /*005c*/ 	.word	0x00000000


	//----- nvinfo : EIATTR_REGCOUNT
	.align		4
.L_26:
        /*0060*/ 	.byte	0x04, 0x2f
        /*0062*/ 	.short	(.L_28 - .L_27)
	.align		4
.L_27:
        /*0064*/ 	.word	index@(_ZN7cutlass13device_kernelIN5flash11enable_sm90INS1_16FlashAttnFwdSm90INS1_25CollectiveMainloopFwdSm90ILi2EN4cute5tupleIJNS5_1CILi1EEES8_S8_EEENS6_IJNS7_ILi128EEENS7_ILi96EEENS7_ILi192EEEEEELi192ENS_10bfloat16_tEfNS_4arch4Sm90ELb0ELb1ELb0ELb1ELb0ELb0ELb0ELb1ELb1ELb0ELb0ELb0EEENS1_21CollectiveEpilogueFwdINS6_IJSA_SC_SB_EEES9_SE_SG_Li256ELb1ELb0ELb0ELb0EEENS1_36VarlenDynamicPersistentTileSchedulerILi128ELi96ELi256ELi32ELb0ELb0ELb1ELb1ELb0ELb1EEEEEEEEEvNT_6ParamsE)
        /*0068*/ 	.word	0x00000004


	//----- nvinfo : EIATTR_FRAME_SIZE
	.align		4
.L_28:
        /*006c*/ 	.byte	0x04, 0x11
        /*006e*/ 	.short	(.L_30 - .L_29)
	.align		4
.L_29:
        /*0070*/ 	.word	index@(_ZN7cutlass13device_kernelIN5flash11enable_sm90INS1_16FlashAttnFwdSm90INS1_25CollectiveMainloopFwdSm90ILi2EN4cute5tupleIJNS5_1CILi1EEES8_S8_EEENS6_IJNS7_ILi128EEENS7_ILi96EEENS7_ILi192EEEEEELi192ENS_10bfloat16_tEfNS_4arch4Sm90ELb0ELb1ELb0ELb1ELb0ELb0ELb0ELb1ELb1ELb0ELb0ELb0EEENS1_21CollectiveEpilogueFwdINS6_IJSA_SC_SB_EEES9_SE_SG_Li256ELb1ELb0ELb0ELb0EEENS1_36VarlenDynamicPersistentTileSchedulerILi128ELi96ELi256ELi32ELb0ELb0ELb1ELb1ELb0ELb1EEEEEEEEEvNT_6ParamsE)
        /*0074*/ 	.word	0x00000000


	//----- nvinfo : EIATTR_REGCOUNT
	.align		4
.L_30:
        /*0078*/ 	.byte	0x04, 0x2f
        /*007a*/ 	.short	(.L_32 - .L_31)
	.align		4
.L_31:
        /*007c*/ 	.word	index@(_ZN7cutlass13device_kernelIN5flash11enable_sm90INS1_16FlashAttnFwdSm90INS1_25CollectiveMainloopFwdSm90ILi2EN4cute5tupleIJNS5_1CILi1EEES8_S8_EEENS6_IJNS7_ILi128EEENS7_ILi96EEENS7_ILi192EEEEEELi192ENS_10bfloat16_tEfNS_4arch4Sm90ELb0ELb1ELb0ELb0ELb0ELb0ELb0ELb1ELb1ELb0ELb0ELb0EEENS1_21CollectiveEpilogueFwdINS6_IJSA_SC_SB_EEES9_SE_SG_Li256ELb0ELb0ELb0ELb0EEENS1_30DynamicPersistentTileSchedulerILi256ELi32ELb0ELb0ELb1EEEEEEEEEvNT_6ParamsE)
        /*0080*/ 	.word	0x00000004


	//----- nvinfo : EIATTR_FRAME_SIZE
	.align		4
.L_32:
        /*0084*/ 	.byte	0x04, 0x11
        /*0086*/ 	.short	(.L_34 - .L_33)
	.align		4
.L_33:
        /*0088*/ 	.word	index@(_ZN7cutlass13device_kernelIN5flash11enable_sm90INS1_16FlashAttnFwdSm90INS1_25CollectiveMainloopFwdSm90ILi2EN4cute5tupleIJNS5_1CILi1EEES8_S8_EEENS6_IJNS7_ILi128EEENS7_ILi96EEENS7_ILi192EEEEEELi192ENS_10bfloat16_tEfNS_4arch4Sm90ELb0ELb1ELb0ELb0ELb0ELb0ELb0ELb1ELb1ELb0ELb0ELb0EEENS1_21CollectiveEpilogueFwdINS6_IJSA_SC_SB_EEES9_SE_SG_Li256ELb0ELb0ELb0ELb0EEENS1_30DynamicPersistentTileSchedulerILi256ELi32ELb0ELb0ELb1EEEEEEEEEvNT_6ParamsE)
        /*008c*/ 	.word	0x00000000


	//----- nvinfo : EIATTR_REGCOUNT
	.align		4
.L_34:
        /*0090*/ 	.byte	0x04, 0x2f
        /*0092*/ 	.short	(.L_36 - .L_35)
	.align		4
.L_35:
        /*0094*/ 	.word	index@(_ZN7cutlass13device_kernelIN5flash11enable_sm90INS1_16FlashAttnFwdSm90INS1_25CollectiveMainloopFwdSm90ILi2EN4cute5tupleIJNS5_1CILi1EEES8_S8_EEENS6_IJNS7_ILi128EEENS7_ILi112EEENS7_ILi192EEEEEELi192ENS_10bfloat16_tEfNS_4arch4Sm90ELb0ELb0ELb0ELb1ELb0ELb1ELb0ELb1ELb1ELb0ELb0ELb0EEENS1_21CollectiveEpilogueFwdINS6_IJSA_SC_SB_EEES9_SE_SG_Li256ELb1ELb0ELb0ELb0EEENS1_36VarlenDynamicPersistentTileSchedulerILi128ELi112ELi256ELi32ELb0ELb0ELb1ELb0ELb1ELb1EEEEEEEEEvNT_6ParamsE)
        /*0098*/ 	.word	0x00000004


	//----- nvinfo : EIATTR_FRAME_SIZE
	.align		4
.L_36:
        /*009c*/ 	.byte	0x04, 0x11
        /*009e*/ 	.short	(.L_38 - .L_37)
	.align		4
.L_37:
        /*00a0*/ 	.word	index@(_ZN7cutlass13device_kernelIN5flash11enable_sm90INS1_16FlashAttnFwdSm90INS1_25CollectiveMainloopFwdSm90ILi2EN4cute5tupleIJNS5_1CILi1EEES8_S8_EEENS6_IJNS7_ILi128EEENS7_ILi112EEENS7_ILi192EEEEEELi192ENS_10bfloat16_tEfNS_4arch4Sm90ELb0ELb0ELb0ELb1ELb0ELb1ELb0ELb1ELb1ELb0ELb0ELb0EEENS1_21CollectiveEpilogueFwdINS6_IJSA_SC_SB_EEES9_SE_SG_Li256ELb1ELb0ELb0ELb0EEENS1_36VarlenDynamicPersistentTileSchedulerILi128ELi112ELi256ELi32ELb0ELb0ELb1ELb0ELb1ELb1EEEEEEEEEvNT_6ParamsE)
        /*00a4*/ 	.word	0x00000000


	//----- nvinfo : EIATTR_REGCOUNT
	.align		4
.L_38:
        /*00a8*/ 	.byte	0x04, 0x2f
        /*00aa*/ 	.short	(.L_40 - .L_39)
	.align		4
.L_39:
        /*00ac*/ 	.word	index@(_ZN7cutlass13device_kernelIN5flash11enable_sm90INS1_16FlashAttnFwdSm90INS1_25CollectiveMainloopFwdSm90ILi2EN4cute5tupleIJNS5_1CILi1EEES8_S8_EEENS6_IJNS7_ILi128EEENS7_ILi112EEENS7_ILi192EEEEEELi192ENS_10bfloat16_tEfNS_4arch4Sm90ELb0ELb0ELb0ELb1ELb0ELb0ELb0ELb1ELb1ELb0ELb0ELb0EEENS1_21CollectiveEpilogueFwdINS6_IJSA_SC_SB_EEES9_SE_SG_Li256ELb1ELb0ELb0ELb0EEENS1_36VarlenDynamicPersistentTileSchedulerILi128ELi112ELi256ELi32ELb0ELb0ELb1ELb0ELb1ELb1EEEEEEEEEvNT_6ParamsE)
        /*00b0*/ 	.word	0x00000004


	//----- nvinfo : EIATTR_FRAME_SIZE
	.align		4
.L_40:
        /*00b4*/ 	.byte	0x04, 0x11
        /*00b6*/ 	.short	(.L_42 - .L_41)
	.align		4
.L_41:
        /*00b8*/ 	.word	index@(_ZN7cutlass13device_kernelIN5flash11enable_sm90INS1_16FlashAttnFwdSm90INS1_25CollectiveMainloopFwdSm90ILi2EN4cute5tupleIJNS5_1CILi1EEES8_S8_EEENS6_IJNS7_ILi128EEENS7_ILi112EEENS7_ILi192EEEEEELi192ENS_10bfloat16_tEfNS_4arch4Sm90ELb0ELb0ELb0ELb1ELb0ELb0ELb0ELb1ELb1ELb0ELb0ELb0EEENS1_21CollectiveEpilogueFwdINS6_IJSA_SC_SB_EEES9_SE_SG_Li256ELb1ELb0ELb0ELb0EEENS1_36VarlenDynamicPersistentTileSchedulerILi128ELi112ELi256ELi32ELb0ELb0ELb1ELb0ELb1ELb1EEEEEEEEEvNT_6ParamsE)
        /*00bc*/ 	.word	0x00000000


	//----- nvinfo : EIATTR_REGCOUNT
	.align		4
.L_42:
        /*00c0*/ 	.byte	0x04, 0x2f
        /*00c2*/ 	.short	(.L_44 - .L_43)
	.align		4
.L_43:
        /*00c4*/ 	.word	index@(_ZN7cutlass13device_kernelIN5flash11enable_sm90INS1_16FlashAttnFwdSm90INS1_25CollectiveMainloopFwdSm90ILi2EN4cute5tupleIJNS5_1CILi2EEENS7_ILi1EEES9_EEENS6_IJNS7_ILi128EEENS7_ILi112EEENS7_ILi192EEEEEELi192ENS_10bfloat16_tEfNS_4arch4Sm90ELb0ELb0ELb0ELb0ELb0ELb0ELb0ELb1ELb1ELb0ELb0ELb0EEENS1_21CollectiveEpilogueFwdINS6_IJSB_SD_SC_EEESA_SF_SH_Li256ELb0ELb0ELb0ELb0EEENS1_29StaticPersistentTileSchedulerILb0EEEEEEEEEvNT_6ParamsE)
        /*00c8*/ 	.word	0x00000004


	//----- nvinfo : EIATTR_FRAME_SIZE
	.align		4
.L_44:
        /*00cc*/ 	.byte	0x04, 0x11
        /*00ce*/ 	.short	(.L_46 - .L_45)
	.align		4
.L_45:
        /*00d0*/ 	.word	index@(_ZN7cutlass13device_kernelIN5flash11enable_sm90INS1_16FlashAttnFwdSm90INS1_25CollectiveMainloopFwdSm90ILi2EN4cute5tupleIJNS5_1CILi2EEENS7_ILi1EEES9_EEENS6_IJNS7_ILi128EEENS7_ILi112EEENS7_ILi192EEEEEELi192ENS_10bfloat16_tEfNS_4arch4Sm90ELb0ELb0ELb0ELb0ELb0ELb0ELb0ELb1ELb1ELb0ELb0ELb0EEENS1_21CollectiveEpilogueFwdINS6_IJSB_SD_SC_EEESA_SF_SH_Li256ELb0ELb0ELb0ELb0EEENS1_29StaticPersistentTileSchedulerILb0EEEEEEEEEvNT_6ParamsE)
        /*00d4*/ 	.word	0x00000000


	//----- nvinfo : EIATTR_REGCOUNT
	.align		4
.L_46:
        /*00d8*/ 	.byte	0x04, 0x2f
        /*00da*/ 	.short	(.L_48 - .L_47)
	.align		4
.L_47:
        /*00dc*/ 	.word	index@(_ZN7cutlass13device_kernelIN5flash11enable_sm90INS1_16FlashAttnFwdSm90INS1_25CollectiveMainloopFwdSm90ILi2EN4cute5tupleIJNS5_1CILi1EEES8_S8_EEENS6_IJNS7_ILi128EEENS7_ILi112EEENS7_ILi192EEEEEELi192ENS_10bfloat16_tEfNS_4arch4Sm90ELb0ELb0ELb0ELb0ELb0ELb0ELb0ELb1ELb1ELb0ELb0ELb0EEENS1_21CollectiveEpilogueFwdINS6_IJSA_SC_SB_EEES9_SE_SG_Li256ELb0ELb0ELb0ELb0EEENS1_29StaticPersistentTileSchedulerILb0EEEEEEEEEvNT_6ParamsE)
        /*00e0*/ 	.word	0x00000004


	//----- nvinfo : EIATTR_FRAME_SIZE
	.align		4
.L_48:
        /*00e4*/ 	.byte	0x04, 0x11
        /*00e6*/ 	.short	(.L_50 - .L_49)
	.align		4
.L_49:
        /*00e8*/ 	.word	index@(_ZN7cutlass13device_kernelIN5flash11enable_sm90INS1_16FlashAttnFwdSm90INS1_25CollectiveMainloopFwdSm90ILi2EN4cute5tupleIJNS5_1CILi1EEES8_S8_EEENS6_IJNS7_ILi128EEENS7_ILi112EEENS7_ILi192EEEEEELi192ENS_10bfloat16_tEfNS_4arch4Sm90ELb0ELb0ELb0ELb0ELb0ELb0ELb0ELb1ELb1ELb0ELb0ELb0EEENS1_21CollectiveEpilogueFwdINS6_IJSA_SC_SB_EEES9_SE_SG_Li256ELb0ELb0ELb0ELb0EEENS1_29StaticPersistentTileSchedulerILb0EEEEEEEEEvNT_6ParamsE)
        /*00ec*/ 	.word	0x00000000


	//----- nvinfo : EIATTR_MIN_STACK_SIZE
	.align		4
.L_50:
        /*00f0*/ 	.byte	0x04, 0x12
        /*00f2*/ 	.short	(.L_52 - .L_51)
	.align		4
.L_51:
        /*00f4*/ 	.word	index@(_ZN7cutlass13device_kernelIN5flash11enable_sm90INS1_16FlashAttnFwdSm90INS1_25CollectiveMainloopFwdSm90ILi2EN4cute5tupleIJNS5_1CILi1EEES8_S8_EEENS6_IJNS7_ILi128EEENS7_ILi112EEENS7_ILi192EEEEEELi192ENS_10bfloat16_tEfNS_4arch4Sm90ELb0ELb0ELb0ELb0ELb0ELb0ELb0ELb1ELb1ELb0ELb0ELb0EEENS1_21CollectiveEpilogueFwdINS6_IJSA_SC_SB_EEES9_SE_SG_Li256ELb0ELb0ELb0ELb0EEENS1_29StaticPersistentTileSchedulerILb0EEEEEEEEEvNT_6ParamsE)
        /*00f8*/ 	.word	0x00000000


	//----- nvinfo : EIATTR_MIN_STACK_SIZE
	.align		4
.L_52:
        /*00fc*/ 	.byte	0x04, 0x12
        /*00fe*/ 	.short	(.L_54 - .L_53)
	.align		4
.L_53:
        /*0100*/ 	.word	index@(_ZN7cutlass13device_kernelIN5flash11enable_sm90INS1_16FlashAttnFwdSm90INS1_25CollectiveMainloopFwdSm90ILi2EN4cute5tupleIJNS5_1CILi2EEENS7_ILi1EEES9_EEENS6_IJNS7_ILi128EEENS7_ILi112EEENS7_ILi192EEEEEELi192ENS_10bfloat16_tEfNS_4arch4Sm90ELb0ELb0ELb0ELb0ELb0ELb0ELb0ELb1ELb1ELb0ELb0ELb0EEENS1_21CollectiveEpilogueFwdINS6_IJSB_SD_SC_EEESA_SF_SH_Li256ELb0ELb0ELb0ELb0EEENS1_29StaticPersistentTileSchedulerILb0EEEEEEEEEvNT_6ParamsE)
        /*0104*/ 	.word	0x00000000


	//----- nvinfo : EIATTR_MIN_STACK_SIZE
	.align		4
.L_54:
        /*0108*/ 	.byte	0x04, 0x12
        /*010a*/ 	.short	(.L_56 - .L_55)
	.align		4
.L_55:
        /*010c*/ 	.word	index@(_ZN7cutlass13device_kernelIN5flash11enable_sm90INS1_16FlashAttnFwdSm90INS1_25CollectiveMainloopFwdSm90ILi2EN4cute5tupleIJNS5_1CILi1EEES8_S8_EEENS6_IJNS7_ILi128EEENS7_ILi112EEENS7_ILi192EEEEEELi192ENS_10bfloat16_tEfNS_4arch4Sm90ELb0ELb0ELb0ELb1ELb0ELb0ELb0ELb1ELb1ELb0ELb0ELb0EEENS1_21CollectiveEpilogueFwdINS6_IJSA_SC_SB_EEES9_SE_SG_Li256ELb1ELb0ELb0ELb0EEENS1_36VarlenDynamicPersistentTileSchedulerILi128ELi112ELi256ELi32ELb0ELb0ELb1ELb0ELb1ELb1EEEEEEEEEvNT_6ParamsE)
        /*0110*/ 	.word	0x00000000


	//----- nvinfo : EIATTR_MIN_STACK_SIZE
	.align		4
.L_56:
        /*0114*/ 	.byte	0x04, 0x12
        /*0116*/ 	.short	(.L_58 - .L_57)
	.align		4
.L_57:
        /*0118*/ 	.word	index@(_ZN7cutlass13device_kernelIN5flash11enable_sm90INS1_16FlashAttnFwdSm90INS1_25CollectiveMainloopFwdSm90ILi2EN4cute5tupleIJNS5_1CILi1EEES8_S8_EEENS6_IJNS7_ILi128EEENS7_ILi112EEENS7_ILi192EEEEEELi192ENS_10bfloat16_tEfNS_4arch4Sm90ELb0ELb0ELb0ELb1ELb0ELb1ELb0ELb1ELb1ELb0ELb0ELb0EEENS1_21CollectiveEpilogueFwdINS6_IJSA_SC_SB_EEES9_SE_SG_Li256ELb1ELb0ELb0ELb0EEENS1_36VarlenDynamicPersistentTileSchedulerILi128ELi112ELi256ELi32ELb0ELb0ELb1ELb0ELb1ELb1EEEEEEEEEvNT_6ParamsE)
        /*011c*/ 	.word	0x00000000


	//----- nvinfo : EIATTR_MIN_STACK_SIZE
	.align		4
.L_58:
        /*0120*/ 	.byte	0x04, 0x12
        /*0122*/ 	.short	(.L_60 - .L_59)
	.align		4
.L_59:
        /*0124*/ 	.word	index@(_ZN7cutlass13device_kernelIN5flash11enable_sm90INS1_16FlashAttnFwdSm90INS1_25CollectiveMainloopFwdSm90ILi2EN4cute5tupleIJNS5_1CILi1EEES8_S8_EEENS6_IJNS7_ILi128EEENS7_ILi96EEENS7_ILi192EEEEEELi192ENS_10bfloat16_tEfNS_4arch4Sm90ELb0ELb1ELb0ELb0ELb0ELb0ELb0ELb1ELb1ELb0ELb0ELb0EEENS1_21CollectiveEpilogueFwdINS6_IJSA_SC_SB_EEES9_SE_SG_Li256ELb0ELb0ELb0ELb0EEENS1_30DynamicPersistentTileSchedulerILi256ELi32ELb0ELb0ELb1EEEEEEEEEvNT_6ParamsE)
        /*0128*/ 	.word	0x00000000


	//----- nvinfo : EIATTR_MIN_STACK_SIZE
	.align		4
.L_60:
        /*012c*/ 	.byte	0x04, 0x12
        /*012e*/ 	.short	(.L_62 - .L_61)
	.align		4
.L_61:
        /*0130*/ 	.word	index@(_ZN7cutlass13device_kernelIN5flash11enable_sm90INS1_16FlashAttnFwdSm90INS1_25CollectiveMainloopFwdSm90ILi2EN4cute5tupleIJNS5_1CILi1EEES8_S8_EEENS6_IJNS7_ILi128EEENS7_ILi96EEENS7_ILi192EEEEEELi192ENS_10bfloat16_tEfNS_4arch4Sm90ELb0ELb1ELb0ELb1ELb0ELb0ELb0ELb1ELb1ELb0ELb0ELb0EEENS1_21CollectiveEpilogueFwdINS6_IJSA_SC_SB_EEES9_SE_SG_Li256ELb1ELb0ELb0ELb0EEENS1_36VarlenDynamicPersistentTileSchedulerILi128ELi96ELi256ELi32ELb0ELb0ELb1ELb1ELb0ELb1EEEEEEEEEvNT_6ParamsE)
        /*0134*/ 	.word	0x00000000


	//----- nvinfo : EIATTR_MIN_STACK_SIZE
	.align		4
.L_62:
        /*0138*/ 	.byte	0x04, 0x12
        /*013a*/ 	.short	(.L_64 - .L_63)
	.align		4
.L_63:
        /*013c*/ 	.word	index@(_ZN7cutlass13device_kernelIN5flash11enable_sm90INS1_16FlashAttnFwdSm90INS1_25CollectiveMainloopFwdSm90ILi2EN4cute5tupleIJNS5_1CILi1EEES8_S8_EEENS6_IJNS7_ILi128EEENS7_ILi96EEENS7_ILi192EEEEEELi192ENS_10bfloat16_tEfNS_4arch4Sm90ELb0ELb1ELb0ELb1ELb0ELb1ELb0ELb1ELb1ELb0ELb0ELb0EEENS1_21CollectiveEpilogueFwdINS6_IJSA_SC_SB_EEES9_SE_SG_Li256ELb1ELb0ELb0ELb0EEENS1_36VarlenDynamicPersistentTileSchedulerILi128ELi96ELi256ELi32ELb0ELb0ELb1ELb1ELb0ELb1EEEEEEEEEvNT_6ParamsE)
        /*0140*/ 	.word	0x00000000


	//----- nvinfo : EIATTR_MIN_STACK_SIZE
	.align		4
.L_64:
        /*0144*/ 	.byte	0x04, 0x12
        /*0146*/ 	.short	(.L_66 - .L_65)
	.align		4
.L_65:
        /*0148*/ 	.word	index@(_ZN7cutlass13device_kernelIN5flash11enable_sm90INS1_16FlashAttnFwdSm90INS1_25CollectiveMainloopFwdSm90ILi2EN4cute5tupleIJNS5_1CILi1EEES8_S8_EEENS6_IJNS7_ILi128EEENS7_ILi112EEENS7_ILi192EEEEEELi192ENS_10bfloat16_tEfNS_4arch4Sm90ELb1ELb0ELb0ELb0ELb0ELb0ELb0ELb1ELb1ELb0ELb0ELb0EEENS1_21CollectiveEpilogueFwdINS6_IJSA_SC_SB_EEES9_SE_SG_Li256ELb0ELb0ELb0ELb0EEENS1_30DynamicPersistentTileSchedulerILi256ELi32ELb0ELb0ELb1EEEEEEEEEvNT_6ParamsE)
        /*014c*/ 	.word	0x00000000


	//----- nvinfo : EIATTR_MIN_STACK_SIZE
	.align		4
.L_66:
        /*0150*/ 	.byte	0x04, 0x12
        /*0152*/ 	.short	(.L_68 - .L_67)
	.align		4
.L_67:
        /*0154*/ 	.word	index@(_ZN7cutlass13device_kernelIN5flash11enable_sm90INS1_16FlashAttnFwdSm90INS1_25CollectiveMainloopFwdSm90ILi2EN4cute5tupleIJNS5_1CILi1EEES8_S8_EEENS6_IJNS7_ILi128EEENS7_ILi112EEENS7_ILi192EEEEEELi192ENS_10bfloat16_tEfNS_4arch4Sm90ELb1ELb0ELb0ELb1ELb0ELb0ELb0ELb1ELb1ELb0ELb0ELb0EEENS1_21CollectiveEpilogueFwdINS6_IJSA_SC_SB_EEES9_SE_SG_Li256ELb1ELb0ELb0ELb0EEENS1_36VarlenDynamicPersistentTileSchedulerILi128ELi112ELi256ELi32ELb0ELb0ELb1ELb1ELb1ELb1EEEEEEEEEvNT_6ParamsE)
        /*0158*/ 	.word	0x00000000


	//----- nvinfo : EIATTR_MIN_STACK_SIZE
	.align		4
.L_68:
        /*015c*/ 	.byte	0x04, 0x12
        /*015e*/ 	.short	(.L_70 - .L_69)
	.align		4
.L_69:
        /*0160*/ 	.word	index@(_ZN7cutlass13device_kernelIN5flash11enable_sm90INS1_16FlashAttnFwdSm90INS1_25CollectiveMainloopFwdSm90ILi2EN4cute5tupleIJNS5_1CILi1EEES8_S8_EEENS6_IJNS7_ILi128EEENS7_ILi112EEENS7_ILi192EEEEEELi192ENS_10bfloat16_tEfNS_4arch4Sm90ELb1ELb0ELb0ELb1ELb0ELb1ELb0ELb1ELb1ELb0ELb0ELb0EEENS1_21CollectiveEpilogueFwdINS6_IJSA_SC_SB_EEES9_SE_SG_Li256ELb1ELb0ELb0ELb0EEENS1_36VarlenDynamicPersistentTileSchedulerILi128ELi112ELi256ELi32ELb0ELb0ELb1ELb1ELb1ELb1EEEEEEEEEvNT_6ParamsE)
        /*0164*/ 	.word	0x00000000
.L_70:


//--------------------- .nv.compat                --------------------------
	.section	.nv.compat,"",@"SHT_CUDA_COMPAT_INFO"
	.align	4
        /*0000*/ 	.byte	0x02, 0x09, 0x01, 0x00, 0x02, 0x02, 0x01, 0x00, 0x02, 0x05, 0x05, 0x00, 0x03, 0x07, 0x01, 0x01
        /*0010*/ 	.byte	0x02, 0x03, 0x00, 0x00, 0x02, 0x06, 0x01, 0x00, 0x04, 0x0b, 0x08, 0x00, 0x00, 0x00, 0x00, 0x00
        /*0020*/ 	.byte	0x00, 0x00, 0x00, 0x00


//--------------------- .nv.info._ZN7cutlass13device_kernelIN5flash11enable_sm90INS1_16FlashAttnFwdSm90INS1_25CollectiveMainloopFwdSm90ILi2EN4cute5tupleIJNS5_1CILi1EEES8_S8_EEENS6_IJNS7_ILi128EEENS7_ILi112EEENS7_ILi192EEEEEELi192ENS_10bfloat16_tEfNS_4arch4Sm90ELb0ELb0ELb0ELb0ELb0ELb0ELb0ELb1ELb1ELb0ELb0ELb0EEENS1_21CollectiveEpilogueFwdINS6_IJSA_SC_SB_EEES9_SE_SG_Li256ELb0ELb0ELb0ELb0EEENS1_29StaticPersistentTileSchedulerILb0EEEEEEEEEvNT_6ParamsE --------------------------
	.section	.nv.info._ZN7cutlass13device_kernelIN5flash11enable_sm90INS1_16FlashAttnFwdSm90INS1_25CollectiveMainloopFwdSm90ILi2EN4cute5tupleIJNS5_1CILi1EEES8_S8_EEENS6_IJNS7_ILi128EEENS7_ILi112EEENS7_ILi192EEEEEELi192ENS_10bfloat16_tEfNS_4arch4Sm90ELb0ELb0ELb0ELb0ELb0ELb0ELb0ELb1ELb1ELb0ELb0ELb0EEENS1_21CollectiveEpilogueFwdINS6_IJSA_SC_SB_EEES9_SE_SG_Li256ELb0ELb0ELb0ELb0EEENS1_29StaticPersistentTileSchedulerILb0EEEEEEEEEvNT_6ParamsE,"",@"SHT_CUDA_INFO"
	.sectionflags	@""
	.align	4


	//----- nvinfo : EIATTR_CUDA_API_VERSION
	.align		4
        /*0000*/ 	.byte	0x04, 0x37
        /*0002*/ 	.short	(.L_72 - .L_71)
.L_71:
        /*0004*/ 	.word	0x00000082


	//----- nvinfo : EIATTR_KPARAM_INFO
	.align		4
.L_72:
        /*0008*/ 	.byte	0x04, 0x17
        /*000a*/ 	.short	(.L_74 - .L_73)
.L_73:
        /*000c*/ 	.word	0x00000000
        /*0010*/ 	.short	0x0000
        /*0012*/ 	.short	0x0000
        /*0014*/ 	.byte	0x00, 0xf0, 0x01, 0x2e


	//----- nvinfo : EIATTR_SPARSE_MMA_MASK
	.align		4
.L_74:
        /*0018*/ 	.byte	0x03, 0x50
        /*001a*/ 	.short	0x0000


	//----- nvinfo : EIATTR_MAXREG_COUNT
	.align		4
        /*001c*/ 	.byte	0x03, 0x1b
        /*001e*/ 	.short	0x00a8


	//----- nvinfo : EIATTR_MERCURY_ISA_VERSION
	.align		4
        /*0020*/ 	.byte	0x03, 0x5f
        /*0022*/ 	.short	0x0101


	//----- nvinfo : EIATTR_VRC_CTA_INIT_COUNT
	.align		4
        /*0024*/ 	.byte	0x02, 0x4a
	.zero		1
	.zero		1


	//----- nvinfo : EIATTR_EXIT_INSTR_OFFSETS
	.align		4
        /*0028*/ 	.byte	0x04, 0x1c
        /*002a*/ 	.short	(.L_76 - .L_75)


	//   ....[0]....
.L_75:
        /*002c*/ 	.word	0x00000010


	//----- nvinfo : EIATTR_MAX_THREADS
	.align		4
.L_76:
        /*0030*/ 	.byte	0x04, 0x05
        /*0032*/ 	.short	(.L_78 - .L_77)
.L_77:
        /*0034*/ 	.word	0x00000180
        /*0038*/ 	.word	0x00000001
        /*003c*/ 	.word	0x00000001


	//----- nvinfo : EIATTR_CBANK_PARAM_SIZE
	.align		4
.L_78:
        /*0040*/ 	.byte	0x03, 0x19
        /*0042*/ 	.short	0x0b80


	//----- nvinfo : EIATTR_PARAM_CBANK
	.align		4
        /*0044*/ 	.byte	0x04, 0x0a
        /*0046*/ 	.short	(.L_80 - .L_79)
	.align		4
.L_79:
        /*0048*/ 	.word	index@(.nv.constant0._ZN7cutlass13device_kernelIN5flash11enable_sm90INS1_16FlashAttnFwdSm90INS1_25CollectiveMainloopFwdSm90ILi2EN4cute5tupleIJNS5_1CILi1EEES8_S8_EEENS6_IJNS7_ILi128EEENS7_ILi112EEENS7_ILi192EEEEEELi192ENS_10bfloat16_tEfNS_4arch4Sm90ELb0ELb0ELb0ELb0ELb0ELb0ELb0ELb1ELb1ELb0ELb0ELb0EEENS1_21CollectiveEpilogueFwdINS6_IJSA_SC_SB_EEES9_SE_SG_Li256ELb0ELb0ELb0ELb0EEENS1_29StaticPersistentTileSchedulerILb0EEEEEEEEEvNT_6ParamsE)
        /*004c*/ 	.short	0x0380
        /*004e*/ 	.short	0x0b80


	//----- nvinfo : EIATTR_SW_WAR
	.align		4
.L_80:
        /*0050*/ 	.byte	0x04, 0x36
        /*0052*/ 	.short	(.L_82 - .L_81)
.L_81:
        /*0054*/ 	.word	0x00000008
.L_82:


//--------------------- .nv.info._ZN7cutlass13device_kernelIN5flash11enable_sm90INS1_16FlashAttnFwdSm90INS1_25CollectiveMainloopFwdSm90ILi2EN4cute5tupleIJNS5_1CILi2EEENS7_ILi1EEES9_EEENS6_IJNS7_ILi128EEENS7_ILi112EEENS7_ILi192EEEEEELi192ENS_10bfloat16_tEfNS_4arch4Sm90ELb0ELb0ELb0ELb0ELb0ELb0ELb0ELb1ELb1ELb0ELb0ELb0EEENS1_21CollectiveEpilogueFwdINS6_IJSB_SD_SC_EEESA_SF_SH_Li256ELb0ELb0ELb0ELb0EEENS1_29StaticPersistentTileSchedulerILb0EEEEEEEEEvNT_6ParamsE --------------------------
	.section	.nv.info._ZN7cutlass13device_kernelIN5flash11enable_sm90INS1_16FlashAttnFwdSm90INS1_25CollectiveMainloopFwdSm90ILi2EN4cute5tupleIJNS5_1CILi2EEENS7_ILi1EEES9_EEENS6_IJNS7_ILi128EEENS7_ILi112EEENS7_ILi192EEEEEELi192ENS_10bfloat16_tEfNS_4arch4Sm90ELb0ELb0ELb0ELb0ELb0ELb0ELb0ELb1ELb1ELb0ELb0ELb0EEENS1_21CollectiveEpilogueFwdINS6_IJSB_SD_SC_EEESA_SF_SH_Li256ELb0ELb0ELb0ELb0EEENS1_29StaticPersistentTileSchedulerILb0EEEEEEEEEvNT_6ParamsE,"",@"SHT_CUDA_INFO"
	.sectionflags	@""
	.align	4


	//----- nvinfo : EIATTR_CUDA_API_VERSION
	.align		4
        /*0000*/ 	.byte	0x04, 0x37
        /*0002*/ 	.short	(.L_84 - .L_83)
.L_83:
        /*0004*/ 	.word	0x00000082


	//----- nvinfo : EIATTR_KPARAM_INFO
	.align		4
.L_84:
        /*0008*/ 	.byte	0x04, 0x17
        /*000a*/ 	.short	(.L_86 - .L_85)
.L_85:
        /*000c*/ 	.word	0x00000000
        /*0010*/ 	.short	0x0000
        /*0012*/ 	.short	0x0000
        /*0014*/ 	.byte	0x00, 0xf0, 0x01, 0x2e


	//----- nvinfo : EIATTR_SPARSE_MMA_MASK
	.align		4
.L_86:
        /*0018*/ 	.byte	0x03, 0x50
        /*001a*/ 	.short	0x0000


	//----- nvinfo : EIATTR_MAXREG_COUNT
	.align		4
        /*001c*/ 	.byte	0x03, 0x1b
        /*001e*/ 	.short	0x00a8


	//----- nvinfo : EIATTR_MERCURY_ISA_VERSION
	.align		4
        /*0020*/ 	.byte	0x03, 0x5f
        /*0022*/ 	.short	0x0101


	//----- nvinfo : EIATTR_VRC_CTA_INIT_COUNT
	.align		4
        /*0024*/ 	.byte	0x02, 0x4a
	.zero		1
	.zero		1


	//----- nvinfo : EIATTR_EXIT_INSTR_OFFSETS
	.align		4
        /*0028*/ 	.byte	0x04, 0x1c
        /*002a*/ 	.short	(.L_88 - .L_87)


	//   ....[0]....
.L_87:
        /*002c*/ 	.word	0x00000010


	//----- nvinfo : EIATTR_MAX_THREADS
	.align		4
.L_88:
        /*0030*/ 	.byte	0x04, 0x05
        /*0032*/ 	.short	(.L_90 - .L_89)
.L_89:
        /*0034*/ 	.word	0x00000180
        /*0038*/ 	.word	0x00000001
        /*003c*/ 	.word	0x00000001


	//----- nvinfo : EIATTR_CBANK_PARAM_SIZE
	.align		4
.L_90:
        /*0040*/ 	.byte	0x03, 0x19
        /*0042*/ 	.short	0x0b80


	//----- nvinfo : EIATTR_PARAM_CBANK
	.align		4
        /*0044*/ 	.byte	0x04, 0x0a
        /*0046*/ 	.short	(.L_92 - .L_91)
	.align		4
.L_91:
        /*0048*/ 	.word	index@(.nv.constant0._ZN7cutlass13device_kernelIN5flash11enable_sm90INS1_16FlashAttnFwdSm90INS1_25CollectiveMainloopFwdSm90ILi2EN4cute5tupleIJNS5_1CILi2EEENS7_ILi1EEES9_EEENS6_IJNS7_ILi128EEENS7_ILi112EEENS7_ILi192EEEEEELi192ENS_10bfloat16_tEfNS_4arch4Sm90ELb0ELb0ELb0ELb0ELb0ELb0ELb0ELb1ELb1ELb0ELb0ELb0EEENS1_21CollectiveEpilogueFwdINS6_IJSB_SD_SC_EEESA_SF_SH_Li256ELb0ELb0ELb0ELb0EEENS1_29StaticPersistentTileSchedulerILb0EEEEEEEEEvNT_6ParamsE)
        /*004c*/ 	.short	0x0380
        /*004e*/ 	.short	0x0b80


	//----- nvinfo : EIATTR_SW_WAR
	.align		4
.L_92:
        /*0050*/ 	.byte	0x04, 0x36
        /*0052*/ 	.short	(.L_94 - .L_93)
.L_93:
        /*0054*/ 	.word	0x00000008
.L_94:


//--------------------- .nv.info._ZN7cutlass13device_kernelIN5flash11enable_sm90INS1_16FlashAttnFwdSm90INS1_25CollectiveMainloopFwdSm90ILi2EN4cute5tupleIJNS5_1CILi1EEES8_S8_EEENS6_IJNS7_ILi128EEENS7_ILi112EEENS7_ILi192EEEEEELi192ENS_10bfloat16_tEfNS_4arch4Sm90ELb0ELb0ELb0ELb1ELb0ELb0ELb0ELb1ELb1ELb0ELb0ELb0EEENS1_21CollectiveEpilogueFwdINS6_IJSA_SC_SB_EEES9_SE_SG_Li256ELb1ELb0ELb0ELb0EEENS1_36VarlenDynamicPersistentTileSchedulerILi128ELi112ELi256ELi32ELb0ELb0ELb1ELb0ELb1ELb1EEEEEEEEEvNT_6ParamsE --------------------------
	.section	.nv.info._ZN7cutlass13device_kernelIN5flash11enable_sm90INS1_16FlashAttnFwdSm90INS1_25CollectiveMainloopFwdSm90ILi2EN4cute5tupleIJNS5_1CILi1EEES8_S8_EEENS6_IJNS7_ILi128EEENS7_ILi112EEENS7_ILi192EEEEEELi192ENS_10bfloat16_tEfNS_4arch4Sm90ELb0ELb0ELb0ELb1ELb0ELb0ELb0ELb1ELb1ELb0ELb0ELb0EEENS1_21CollectiveEpilogueFwdINS6_IJSA_SC_SB_EEES9_SE_SG_Li256ELb1ELb0ELb0ELb0EEENS1_36VarlenDynamicPersistentTileSchedulerILi128ELi112ELi256ELi32ELb0ELb0ELb1ELb0ELb1ELb1EEEEEEEEEvNT_6ParamsE,"",@"SHT_CUDA_INFO"
	.sectionflags	@""
	.align	4


	//----- nvinfo : EIATTR_CUDA_API_VERSION
	.align		4
        /*0000*/ 	.byte	0x04, 0x37
        /*0002*/ 	.short	(.L_96 - .L_95)
.L_95:
        /*0004*/ 	.word	0x00000082


	//----- nvinfo : EIATTR_KPARAM_INFO
	.align		4
.L_96:
        /*0008*/ 	.byte	0x04, 0x17
        /*000a*/ 	.short	(.L_98 - .L_97)
.L_97:
        /*000c*/ 	.word	0x00000000
        /*0010*/ 	.short	0x0000
        /*0012*/ 	.short	0x0000
        /*0014*/ 	.byte	0x00, 0xf0, 0x01, 0x28


	//----- nvinfo : EIATTR_SPARSE_MMA_MASK
	.align		4
.L_98:
        /*0018*/ 	.byte	0x03, 0x50
        /*001a*/ 	.short	0x0000


	//----- nvinfo : EIATTR_MAXREG_COUNT
	.align		4
        /*001c*/ 	.byte	0x03, 0x1b
        /*001e*/ 	.short	0x00a8


	//----- nvinfo : EIATTR_MERCURY_ISA_VERSION
	.align		4
        /*0020*/ 	.byte	0x03, 0x5f
        /*0022*/ 	.short	0x0101


	//----- nvinfo : EIATTR_VRC_CTA_INIT_COUNT
	.align		4
        /*0024*/ 	.byte	0x02, 0x4a
	.zero		1
	.zero		1


	//----- nvinfo : EIATTR_EXIT_INSTR_OFFSETS
	.align		4
        /*0028*/ 	.byte	0x04, 0x1c
        /*002a*/ 	.short	(.L_100 - .L_99)


	//   ....[0]....
.L_99:
        /*002c*/ 	.word	0x00000010


	//----- nvinfo : EIATTR_MAX_THREADS
	.align		4
.L_100:
        /*0030*/ 	.byte	0x04, 0x05
        /*0032*/ 	.short	(.L_102 - .L_101)
.L_101:
        /*0034*/ 	.word	0x00000180
        /*0038*/ 	.word	0x00000001
        /*003c*/ 	.word	0x00000001


	//----- nvinfo : EIATTR_CBANK_PARAM_SIZE
	.align		4
.L_102:
        /*0040*/ 	.byte	0x03, 0x19
        /*0042*/ 	.short	0x0a00


	//----- nvinfo : EIATTR_PARAM_CBANK
	.align		4
        /*0044*/ 	.byte	0x04, 0x0a
        /*0046*/ 	.short	(.L_104 - .L_103)
	.align		4
.L_103:
        /*0048*/ 	.word	index@(.nv.constant0._ZN7cutlass13device_kernelIN5flash11enable_sm90INS1_16FlashAttnFwdSm90INS1_25CollectiveMainloopFwdSm90ILi2EN4cute5tupleIJNS5_1CILi1EEES8_S8_EEENS6_IJNS7_ILi128EEENS7_ILi112EEENS7_ILi192EEEEEELi192ENS_10bfloat16_tEfNS_4arch4Sm90ELb0ELb0ELb0ELb1ELb0ELb0ELb0ELb1ELb1ELb0ELb0ELb0EEENS1_21CollectiveEpilogueFwdINS6_IJSA_SC_SB_EEES9_SE_SG_Li256ELb1ELb0ELb0ELb0EEENS1_36VarlenDynamicPersistentTileSchedulerILi128ELi112ELi256ELi32ELb0ELb0ELb1ELb0ELb1ELb1EEEEEEEEEvNT_6ParamsE)
        /*004c*/ 	.short	0x0380
        /*004e*/ 	.short	0x0a00


	//----- nvinfo : EIATTR_SW_WAR
	.align		4
.L_104:
        /*0050*/ 	.byte	0x04, 0x36
        /*0052*/ 	.short	(.L_106 - .L_105)
.L_105:
        /*0054*/ 	.word	0x00000008
.L_106:


//--------------------- .nv.info._ZN7cutlass13device_kernelIN5flash11enable_sm90INS1_16FlashAttnFwdSm90INS1_25CollectiveMainloopFwdSm90ILi2EN4cute5tupleIJNS5_1CILi1EEES8_S8_EEENS6_IJNS7_ILi128EEENS7_ILi112EEENS7_ILi192EEEEEELi192ENS_10bfloat16_tEfNS_4arch4Sm90ELb0ELb0ELb0ELb1ELb0ELb1ELb0ELb1ELb1ELb0ELb0ELb0EEENS1_21CollectiveEpilogueFwdINS6_IJSA_SC_SB_EEES9_SE_SG_Li256ELb1ELb0ELb0ELb0EEENS1_36VarlenDynamicPersistentTileSchedulerILi128ELi112ELi256ELi32ELb0ELb0ELb1ELb0ELb1ELb1EEEEEEEEEvNT_6ParamsE --------------------------
	.section	.nv.info._ZN7cutlass13device_kernelIN5flash11enable_sm90INS1_16FlashAttnFwdSm90INS1_25CollectiveMainloopFwdSm90ILi2EN4cute5tupleIJNS5_1CILi1EEES8_S8_EEENS6_IJNS7_ILi128EEENS7_ILi112EEENS7_ILi192EEEEEELi192ENS_10bfloat16_tEfNS_4arch4Sm90ELb0ELb0ELb0ELb1ELb0ELb1ELb0ELb1ELb1ELb0ELb0ELb0EEENS1_21CollectiveEpilogueFwdINS6_IJSA_SC_SB_EEES9_SE_SG_Li256ELb1ELb0ELb0ELb0EEENS1_36VarlenDynamicPersistentTileSchedulerILi128ELi112ELi256ELi32ELb0ELb0ELb1ELb0ELb1ELb1EEEEEEEEEvNT_6ParamsE,"",@"SHT_CUDA_INFO"
	.sectionflags	@""
	.align	4


	//----- nvinfo : EIATTR_CUDA_API_VERSION
	.align		4
        /*0000*/ 	.byte	0x04, 0x37
        /*0002*/ 	.short	(.L_108 - .L_107)
.L_107:
        /*0004*/ 	.word	0x00000082


	//----- nvinfo : EIATTR_KPARAM_INFO
	.align		4
.L_108:
        /*0008*/ 	.byte	0x04, 0x17
        /*000a*/ 	.short	(.L_110 - .L_109)
.L_109:
        /*000c*/ 	.word	0x00000000
        /*0010*/ 	.short	0x0000
        /*0012*/ 	.short	0x0000
        /*0014*/ 	.byte	0x00, 0xf0, 0x01, 0x28


	//----- nvinfo : EIATTR_SPARSE_MMA_MASK
	.align		4
.L_110:
        /*0018*/ 	.byte	0x03, 0x50
        /*001a*/ 	.short	0x0000


	//----- nvinfo : EIATTR_MAXREG_COUNT
	.align		4
        /*001c*/ 	.byte	0x03, 0x1b
        /*001e*/ 	.short	0x00a8


	//----- nvinfo : EIATTR_MERCURY_ISA_VERSION
	.align		4
        /*0020*/ 	.byte	0x03, 0x5f
        /*0022*/ 	.short	0x0101


	//----- nvinfo : EIATTR_VRC_CTA_INIT_COUNT
	.align		4
        /*0024*/ 	.byte	0x02, 0x4a
	.zero		1
	.zero		1


	//----- nvinfo : EIATTR_EXIT_INSTR_OFFSETS
	.align		4
        /*0028*/ 	.byte	0x04, 0x1c
        /*002a*/ 	.short	(.L_112 - .L_111)


	//   ....[0]....
.L_111:
        /*002c*/ 	.word	0x00000010


	//----- nvinfo : EIATTR_MAX_THREADS
	.align		4
.L_112:
        /*0030*/ 	.byte	0x04, 0x05
        /*0032*/ 	.short	(.L_114 - .L_113)
.L_113:
        /*0034*/ 	.word	0x00000180
        /*0038*/ 	.word	0x00000001
        /*003c*/ 	.word	0x00000001


	//----- nvinfo : EIATTR_CBANK_PARAM_SIZE
	.align		4
.L_114:
        /*0040*/ 	.byte	0x03, 0x19
        /*0042*/ 	.short	0x0a00


	//----- nvinfo : EIATTR_PARAM_CBANK
	.align		4
        /*0044*/ 	.byte	0x04, 0x0a
        /*0046*/ 	.short	(.L_116 - .L_115)
	.align		4
.L_115:
        /*0048*/ 	.word	index@(.nv.constant0._ZN7cutlass13device_kernelIN5flash11enable_sm90INS1_16FlashAttnFwdSm90INS1_25CollectiveMainloopFwdSm90ILi2EN4cute5tupleIJNS5_1CILi1EEES8_S8_EEENS6_IJNS7_ILi128EEENS7_ILi112EEENS7_ILi192EEEEEELi192ENS_10bfloat16_tEfNS_4arch4Sm90ELb0ELb0ELb0ELb1ELb0ELb1ELb0ELb1ELb1ELb0ELb0ELb0EEENS1_21CollectiveEpilogueFwdINS6_IJSA_SC_SB_EEES9_SE_SG_Li256ELb1ELb0ELb0ELb0EEENS1_36VarlenDynamicPersistentTileSchedulerILi128ELi112ELi256ELi32ELb0ELb0ELb1ELb0ELb1ELb1EEEEEEEEEvNT_6ParamsE)
        /*004c*/ 	.short	0x0380
        /*004e*/ 	.short	0x0a00


	//----- nvinfo : EIATTR_SW_WAR
	.align		4
.L_116:
        /*0050*/ 	.byte	0x04, 0x36
        /*0052*/ 	.short	(.L_118 - .L_117)
.L_117:
        /*0054*/ 	.word	0x00000008
.L_118:


//--------------------- .nv.info._ZN7cutlass13device_kernelIN5flash11enable_sm90INS1_16FlashAttnFwdSm90INS1_25CollectiveMainloopFwdSm90ILi2EN4cute5tupleIJNS5_1CILi1EEES8_S8_EEENS6_IJNS7_ILi128EEENS7_ILi96EEENS7_ILi192EEEEEELi192ENS_10bfloat16_tEfNS_4arch4Sm90ELb0ELb1ELb0ELb0ELb0ELb0ELb0ELb1ELb1ELb0ELb0ELb0EEENS1_21CollectiveEpilogueFwdINS6_IJSA_SC_SB_EEES9_SE_SG_Li256ELb0ELb0ELb0ELb0EEENS1_30DynamicPersistentTileSchedulerILi256ELi32ELb0ELb0ELb1EEEEEEEEEvNT_6ParamsE --------------------------
	.section	.nv.info._ZN7cutlass13device_kernelIN5flash11enable_sm90INS1_16FlashAttnFwdSm90INS1_25CollectiveMainloopFwdSm90ILi2EN4cute5tupleIJNS5_1CILi1EEES8_S8_EEENS6_IJNS7_ILi128EEENS7_ILi96EEENS7_ILi192EEEEEELi192ENS_10bfloat16_tEfNS_4arch4Sm90ELb0ELb1ELb0ELb0ELb0ELb0ELb0ELb1ELb1ELb0ELb0ELb0EEENS1_21CollectiveEpilogueFwdINS6_IJSA_SC_SB_EEES9_SE_SG_Li256ELb0ELb0ELb0ELb0EEENS1_30DynamicPersistentTileSchedulerILi256ELi32ELb0ELb0ELb1EEEEEEEEEvNT_6ParamsE,"",@"SHT_CUDA_INFO"
	.sectionflags	@""
	.align	4


	//----- nvinfo : EIATTR_CUDA_API_VERSION
	.align		4
        /*0000*/ 	.byte	0x04, 0x37
        /*0002*/ 	.short	(.L_120 - .L_119)
.L_119:
        /*0004*/ 	.word	0x00000082


	//----- nvinfo : EIATTR_KPARAM_INFO
	.align		4
.L_120:
        /*0008*/ 	.byte	0x04, 0x17
        /*000a*/ 	.short	(.L_122 - .L_121)
.L_121:
        /*000c*/ 	.word	0x00000000
        /*0010*/ 	.short	0x0000
        /*0012*/ 	.short	0x0000
        /*0014*/ 	.byte	0x00, 0xf0, 0x01, 0x2e


	//----- nvinfo : EIATTR_SPARSE_MMA_MASK
	.align		4
.L_122:
        /*0018*/ 	.byte	0x03, 0x50
        /*001a*/ 	.short	0x0000


	//----- nvinfo : EIATTR_MAXREG_COUNT
	.align		4
        /*001c*/ 	.byte	0x03, 0x1b
        /*001e*/ 	.short	0x00a8


	//----- nvinfo : EIATTR_MERCURY_ISA_VERSION
	.align		4
        /*0020*/ 	.byte	0x03, 0x5f
        /*0022*/ 	.short	0x0101


	//----- nvinfo : EIATTR_VRC_CTA_INIT_COUNT
	.align		4
        /*0024*/ 	.byte	0x02, 0x4a
	.zero		1
	.zero		1


	//----- nvinfo : EIATTR_EXIT_INSTR_OFFSETS
	.align		4
        /*0028*/ 	.byte	0x04, 0x1c
        /*002a*/ 	.short	(.L_124 - .L_123)


	//   ....[0]....
.L_123:
        /*002c*/ 	.word	0x00000010


	//----- nvinfo : EIATTR_MAX_THREADS
	.align		4
.L_124:
        /*0030*/ 	.byte	0x04, 0x05
        /*0032*/ 	.short	(.L_126 - .L_125)
.L_125:
        /*0034*/ 	.word	0x00000180
        /*0038*/ 	.word	0x00000001
        /*003c*/ 	.word	0x00000001


	//----- nvinfo : EIATTR_CBANK_PARAM_SIZE
	.align		4
.L_126:
        /*0040*/ 	.byte	0x03, 0x19
        /*0042*/ 	.short	0x0b80


	//----- nvinfo : EIATTR_PARAM_CBANK
	.align		4
        /*0044*/ 	.byte	0x04, 0x0a
        /*0046*/ 	.short	(.L_128 - .L_127)
	.align		4
.L_127:
        /*0048*/ 	.word	index@(.nv.constant0._ZN7cutlass13device_kernelIN5flash11enable_sm90INS1_16FlashAttnFwdSm90INS1_25CollectiveMainloopFwdSm90ILi2EN4cute5tupleIJNS5_1CILi1EEES8_S8_EEENS6_IJNS7_ILi128EEENS7_ILi96EEENS7_ILi192EEEEEELi192ENS_10bfloat16_tEfNS_4arch4Sm90ELb0ELb1ELb0ELb0ELb0ELb0ELb0ELb1ELb1ELb0ELb0ELb0EEENS1_21CollectiveEpilogueFwdINS6_IJSA_SC_SB_EEES9_SE_SG_Li256ELb0ELb0ELb0ELb0EEENS1_30DynamicPersistentTileSchedulerILi256ELi32ELb0ELb0ELb1EEEEEEEEEvNT_6ParamsE)
        /*004c*/ 	.short	0x0380
        /*004e*/ 	.short	0x0b80


	//----- nvinfo : EIATTR_SW_WAR
	.align		4
.L_128:
        /*0050*/ 	.byte	0x04, 0x36
        /*0052*/ 	.short	(.L_130 - .L_129)
.L_129:
        /*0054*/ 	.word	0x00000008
.L_130:


//--------------------- .nv.info._ZN7cutlass13device_kernelIN5flash11enable_sm90INS1_16FlashAttnFwdSm90INS1_25CollectiveMainloopFwdSm90ILi2EN4cute5tupleIJNS5_1CILi1EEES8_S8_EEENS6_IJNS7_ILi128EEENS7_ILi96EEENS7_ILi192EEEEEELi192ENS_10bfloat16_tEfNS_4arch4Sm90ELb0ELb1ELb0ELb1ELb0ELb0ELb0ELb1ELb1ELb0ELb0ELb0EEENS1_21CollectiveEpilogueFwdINS6_IJSA_SC_SB_EEES9_SE_SG_Li256ELb1ELb0ELb0ELb0EEENS1_36VarlenDynamicPersistentTileSchedulerILi128ELi96ELi256ELi32ELb0ELb0ELb1ELb1ELb0ELb1EEEEEEEEEvNT_6ParamsE --------------------------
	.section	.nv.info._ZN7cutlass13device_kernelIN5flash11enable_sm90INS1_16FlashAttnFwdSm90INS1_25CollectiveMainloopFwdSm90ILi2EN4cute5tupleIJNS5_1CILi1EEES8_S8_EEENS6_IJNS7_ILi128EEENS7_ILi96EEENS7_ILi192EEEEEELi192ENS_10bfloat16_tEfNS_4arch4Sm90ELb0ELb1ELb0ELb1ELb0ELb0ELb0ELb1ELb1ELb0ELb0ELb0EEENS1_21CollectiveEpilogueFwdINS6_IJSA_SC_SB_EEES9_SE_SG_Li256ELb1ELb0ELb0ELb0EEENS1_36VarlenDynamicPersistentTileSchedulerILi128ELi96ELi256ELi32ELb0ELb0ELb1ELb1ELb0ELb1EEEEEEEEEvNT_6ParamsE,"",@"SHT_CUDA_INFO"
	.sectionflags	@""
	.align	4


	//----- nvinfo : EIATTR_CUDA_API_VERSION
	.align		4
        /*0000*/ 	.byte	0x04, 0x37
        /*0002*/ 	.short	(.L_132 - .L_131)
.L_131:
        /*0004*/ 	.word	0x00000082


	//----- nvinfo : EIATTR_KPARAM_INFO
	.align		4
.L_132:
        /*0008*/ 	.byte	0x04, 0x17
        /*000a*/ 	.short	(.L_134 - .L_133)
.L_133:
        /*000c*/ 	.word	0x00000000
        /*0010*/ 	.short	0x0000
        /*0012*/ 	.short	0x0000
        /*0014*/ 	.byte	0x00, 0xf0, 0x01, 0x28


	//----- nvinfo : EIATTR_SPARSE_MMA_MASK
	.align		4
.L_134:
        /*0018*/ 	.byte	0x03, 0x50
        /*001a*/ 	.short	0x0000


	//----- nvinfo : EIATTR_MAXREG_COUNT
	.align		4
        /*001c*/ 	.byte	0x03, 0x1b
        /*001e*/ 	.short	0x00a8


	//----- nvinfo : EIATTR_MERCURY_ISA_VERSION
	.align		4
        /*0020*/ 	.byte	0x03, 0x5f
        /*0022*/ 	.short	0x0101


	//----- nvinfo : EIATTR_VRC_CTA_INIT_COUNT
	.align		4
        /*0024*/ 	.byte	0x02, 0x4a
	.zero		1
	.zero		1


	//----- nvinfo : EIATTR_EXIT_INSTR_OFFSETS
	.align		4
        /*0028*/ 	.byte	0x04, 0x1c
        /*002a*/ 	.short	(.L_136 - .L_135)


	//   ....[0]....
.L_135:
        /*002c*/ 	.word	0x00000010


	//----- nvinfo : EIATTR_MAX_THREADS
	.align		4
.L_136:
        /*0030*/ 	.byte	0x04, 0x05
        /*0032*/ 	.short	(.L_138 - .L_137)
.L_137:
        /*0034*/ 	.word	0x00000180
        /*0038*/ 	.word	0x00000001
        /*003c*/ 	.word	0x00000001


	//----- nvinfo : EIATTR_CBANK_PARAM_SIZE
	.align		4
.L_138:
        /*0040*/ 	.byte	0x03, 0x19
        /*0042*/ 	.short	0x0a00


	//----- nvinfo : EIATTR_PARAM_CBANK
	.align		4
        /*0044*/ 	.byte	0x04, 0x0a
        /*0046*/ 	.short	(.L_140 - .L_139)
	.align		4
.L_139:
        /*0048*/ 	.word	index@(.nv.constant0._ZN7cutlass13device_kernelIN5flash11enable_sm90INS1_16FlashAttnFwdSm90INS1_25CollectiveMainloopFwdSm90ILi2EN4cute5tupleIJNS5_1CILi1EEES8_S8_EEENS6_IJNS7_ILi128EEENS7_ILi96EEENS7_ILi192EEEEEELi192ENS_10bfloat16_tEfNS_4arch4Sm90ELb0ELb1ELb0ELb1ELb0ELb0ELb0ELb1ELb1ELb0ELb0ELb0EEENS1_21CollectiveEpilogueFwdINS6_IJSA_SC_SB_EEES9_SE_SG_Li256ELb1ELb0ELb0ELb0EEENS1_36VarlenDynamicPersistentTileSchedulerILi128ELi96ELi256ELi32ELb0ELb0ELb1ELb1ELb0ELb1EEEEEEEEEvNT_6ParamsE)
        /*004c*/ 	.short	0x0380
        /*004e*/ 	.short	0x0a00


	//----- nvinfo : EIATTR_SW_WAR
	.align		4
.L_140:
        /*0050*/ 	.byte	0x04, 0x36
        /*0052*/ 	.short	(.L_142 - .L_141)
.L_141:
        /*0054*/ 	.word	0x00000008
.L_142:


//--------------------- .nv.info._ZN7cutlass13device_kernelIN5flash11enable_sm90INS1_16FlashAttnFwdSm90INS1_25CollectiveMainloopFwdSm90ILi2EN4cute5tupleIJNS5_1CILi1EEES8_S8_EEENS6_IJNS7_ILi128EEENS7_ILi96EEENS7_ILi192EEEEEELi192ENS_10bfloat16_tEfNS_4arch4Sm90ELb0ELb1ELb0ELb1ELb0ELb1ELb0ELb1ELb1ELb0ELb0ELb0EEENS1_21CollectiveEpilogueFwdINS6_IJSA_SC_SB_EEES9_SE_SG_Li256ELb1ELb0ELb0ELb0EEENS1_36VarlenDynamicPersistentTileSchedulerILi128ELi96ELi256ELi32ELb0ELb0ELb1ELb1ELb0ELb1EEEEEEEEEvNT_6ParamsE --------------------------
	.section	.nv.info._ZN7cutlass13device_kernelIN5flash11enable_sm90INS1_16FlashAttnFwdSm90INS1_25CollectiveMainloopFwdSm90ILi2EN4cute5tupleIJNS5_1CILi1EEES8_S8_EEENS6_IJNS7_ILi128EEENS7_ILi96EEENS7_ILi192EEEEEELi192ENS_10bfloat16_tEfNS_4arch4Sm90ELb0ELb1ELb0ELb1ELb0ELb1ELb0ELb1ELb1ELb0ELb0ELb0EEENS1_21CollectiveEpilogueFwdINS6_IJSA_SC_SB_EEES9_SE_SG_Li256ELb1ELb0ELb0ELb0EEENS1_36VarlenDynamicPersistentTileSchedulerILi128ELi96ELi256ELi32ELb0ELb0ELb1ELb1ELb0ELb1EEEEEEEEEvNT_6ParamsE,"",@"SHT_CUDA_INFO"
	.sectionflags	@""
	.align	4


	//----- nvinfo : EIATTR_CUDA_API_VERSION
	.align		4
        /*0000*/ 	.byte	0x04, 0x37
        /*0002*/ 	.short	(.L_144 - .L_143)
.L_143:
        /*0004*/ 	.word	0x00000082


	//----- nvinfo : EIATTR_KPARAM_INFO
	.align		4
.L_144:
        /*0008*/ 	.byte	0x04, 0x17
        /*000a*/ 	.short	(.L_146 - .L_145)
.L_145:
        /*000c*/ 	.word	0x00000000
        /*0010*/ 	.short	0x0000
        /*0012*/ 	.short	0x0000
        /*0014*/ 	.byte	0x00, 0xf0, 0x01, 0x28


	//----- nvinfo : EIATTR_SPARSE_MMA_MASK
	.align		4
.L_146:
        /*0018*/ 	.byte	0x03, 0x50
        /*001a*/ 	.short	0x0000


	//----- nvinfo : EIATTR_MAXREG_COUNT
	.align		4
        /*001c*/ 	.byte	0x03, 0x1b
        /*001e*/ 	.short	0x00a8


	//----- nvinfo : EIATTR_MERCURY_ISA_VERSION
	.align		4
        /*0020*/ 	.byte	0x03, 0x5f
        /*0022*/ 	.short	0x0101


	//----- nvinfo : EIATTR_VRC_CTA_INIT_COUNT
	.align		4
        /*0024*/ 	.byte	0x02, 0x4a
	.zero		1
	.zero		1


	//----- nvinfo : EIATTR_EXIT_INSTR_OFFSETS
	.align		4
        /*0028*/ 	.byte	0x04, 0x1c
        /*002a*/ 	.short	(.L_148 - .L_147)


	//   ....[0]....
.L_147:
        /*002c*/ 	.word	0x00000010


	//----- nvinfo : EIATTR_MAX_THREADS
	.align		4
.L_148:
        /*0030*/ 	.byte	0x04, 0x05
        /*0032*/ 	.short	(.L_150 - .L_149)
.L_149:
        /*0034*/ 	.word	0x00000180
        /*0038*/ 	.word	0x00000001
        /*003c*/ 	.word	0x00000001


	//----- nvinfo : EIATTR_CBANK_PARAM_SIZE
	.align		4
.L_150:
        /*0040*/ 	.byte	0x03, 0x19
        /*0042*/ 	.short	0x0a00


	//----- nvinfo : EIATTR_PARAM_CBANK
	.align		4
        /*0044*/ 	.byte	0x04, 0x0a
        /*0046*/ 	.short	(.L_152 - .L_151)
	.align		4
.L_151:
        /*0048*/ 	.word	index@(.nv.constant0._ZN7cutlass13device_kernelIN5flash11enable_sm90INS1_16FlashAttnFwdSm90INS1_25CollectiveMainloopFwdSm90ILi2EN4cute5tupleIJNS5_1CILi1EEES8_S8_EEENS6_IJNS7_ILi128EEENS7_ILi96EEENS7_ILi192EEEEEELi192ENS_10bfloat16_tEfNS_4arch4Sm90ELb0ELb1ELb0ELb1ELb0ELb1ELb0ELb1ELb1ELb0ELb0ELb0EEENS1_21CollectiveEpilogueFwdINS6_IJSA_SC_SB_EEES9_SE_SG_Li256ELb1ELb0ELb0ELb0EEENS1_36VarlenDynamicPersistentTileSchedulerILi128ELi96ELi256ELi32ELb0ELb0ELb1ELb1ELb0ELb1EEEEEEEEEvNT_6ParamsE)
        /*004c*/ 	.short	0x0380
        /*004e*/ 	.short	0x0a00


	//----- nvinfo : EIATTR_SW_WAR
	.align		4
.L_152:
        /*0050*/ 	.byte	0x04, 0x36
        /*0052*/ 	.short	(.L_154 - .L_153)
.L_153:
        /*0054*/ 	.word	0x00000008
.L_154:


//--------------------- .nv.info._ZN7cutlass13device_kernelIN5flash11enable_sm90INS1_16FlashAttnFwdSm90INS1_25CollectiveMainloopFwdSm90ILi2EN4cute5tupleIJNS5_1CILi1EEES8_S8_EEENS6_IJNS7_ILi128EEENS7_ILi112EEENS7_ILi192EEEEEELi192ENS_10bfloat16_tEfNS_4arch4Sm90ELb1ELb0ELb0ELb0ELb0ELb0ELb0ELb1ELb1ELb0ELb0ELb0EEENS1_21CollectiveEpilogueFwdINS6_IJSA_SC_SB_EEES9_SE_SG_Li256ELb0ELb0ELb0ELb0EEENS1_30DynamicPersistentTileSchedulerILi256ELi32ELb0ELb0ELb1EEEEEEEEEvNT_6ParamsE --------------------------
	.section	.nv.info._ZN7cutlass13device_kernelIN5flash11enable_sm90INS1_16FlashAttnFwdSm90INS1_25CollectiveMainloopFwdSm90ILi2EN4cute5tupleIJNS5_1CILi1EEES8_S8_EEENS6_IJNS7_ILi128EEENS7_ILi112EEENS7_ILi192EEEEEELi192ENS_10bfloat16_tEfNS_4arch4Sm90ELb1ELb0ELb0ELb0ELb0ELb0ELb0ELb1ELb1ELb0ELb0ELb0EEENS1_21CollectiveEpilogueFwdINS6_IJSA_SC_SB_EEES9_SE_SG_Li256ELb0ELb0ELb0ELb0EEENS1_30DynamicPersistentTileSchedulerILi256ELi32ELb0ELb0ELb1EEEEEEEEEvNT_6ParamsE,"",@"SHT_CUDA_INFO"
	.sectionflags	@""
	.align	4


	//----- nvinfo : EIATTR_CUDA_API_VERSION
	.align		4
        /*0000*/ 	.byte	0x04, 0x37
        /*0002*/ 	.short	(.L_156 - .L_155)
.L_155:
        /*0004*/ 	.word	0x00000082


	//----- nvinfo : EIATTR_KPARAM_INFO
	.align		4
.L_156:
        /*0008*/ 	.byte	0x04, 0x17
        /*000a*/ 	.short	(.L_158 - .L_157)
.L_157:
        /*000c*/ 	.word	0x00000000
        /*0010*/ 	.short	0x0000
        /*0012*/ 	.short	0x0000
        /*0014*/ 	.byte	0x00, 0xf0, 0x01, 0x2e


	//----- nvinfo : EIATTR_SPARSE_MMA_MASK
	.align		4
.L_158:
        /*0018*/ 	.byte	0x03, 0x50
        /*001a*/ 	.short	0x0000


	//----- nvinfo : EIATTR_MAXREG_COUNT
	.align		4
        /*001c*/ 	.byte	0x03, 0x1b
        /*001e*/ 	.short	0x00a8


	//----- nvinfo : EIATTR_MERCURY_ISA_VERSION
	.align		4
        /*0020*/ 	.byte	0x03, 0x5f
        /*0022*/ 	.short	0x0101


	//----- nvinfo : EIATTR_VRC_CTA_INIT_COUNT
	.align		4
        /*0024*/ 	.byte	0x02, 0x4a
	.zero		1
	.zero		1


	//----- nvinfo : EIATTR_EXIT_INSTR_OFFSETS
	.align		4
        /*0028*/ 	.byte	0x04, 0x1c
        /*002a*/ 	.short	(.L_160 - .L_159)


	//   ....[0]....
.L_159:
        /*002c*/ 	.word	0x00000010


	//----- nvinfo : EIATTR_MAX_THREADS
	.align		4
.L_160:
        /*0030*/ 	.byte	0x04, 0x05
        /*0032*/ 	.short	(.L_162 - .L_161)
.L_161:
        /*0034*/ 	.word	0x00000180
        /*0038*/ 	.word	0x00000001
        /*003c*/ 	.word	0x00000001


	//----- nvinfo : EIATTR_CBANK_PARAM_SIZE
	.align		4
.L_162:
        /*0040*/ 	.byte	0x03, 0x19
        /*0042*/ 	.short	0x0b80


	//----- nvinfo : EIATTR_PARAM_CBANK
	.align		4
        /*0044*/ 	.byte	0x04, 0x0a
        /*0046*/ 	.short	(.L_164 - .L_163)
	.align		4
.L_163:
        /*0048*/ 	.word	index@(.nv.constant0._ZN7cutlass13device_kernelIN5flash11enable_sm90INS1_16FlashAttnFwdSm90INS1_25CollectiveMainloopFwdSm90ILi2EN4cute5tupleIJNS5_1CILi1EEES8_S8_EEENS6_IJNS7_ILi128EEENS7_ILi112EEENS7_ILi192EEEEEELi192ENS_10bfloat16_tEfNS_4arch4Sm90ELb1ELb0ELb0ELb0ELb0ELb0ELb0ELb1ELb1ELb0ELb0ELb0EEENS1_21CollectiveEpilogueFwdINS6_IJSA_SC_SB_EEES9_SE_SG_Li256ELb0ELb0ELb0ELb0EEENS1_30DynamicPersistentTileSchedulerILi256ELi32ELb0ELb0ELb1EEEEEEEEEvNT_6ParamsE)
        /*004c*/ 	.short	0x0380
        /*004e*/ 	.short	0x0b80


	//----- nvinfo : EIATTR_SW_WAR
	.align		4
.L_164:
        /*0050*/ 	.byte	0x04, 0x36
        /*0052*/ 	.short	(.L_166 - .L_165)
.L_165:
        /*0054*/ 	.word	0x00000008
.L_166:


//--------------------- .nv.info._ZN7cutlass13device_kernelIN5flash11enable_sm90INS1_16FlashAttnFwdSm90INS1_25CollectiveMainloopFwdSm90ILi2EN4cute5tupleIJNS5_1CILi1EEES8_S8_EEENS6_IJNS7_ILi128EEENS7_ILi112EEENS7_ILi192EEEEEELi192ENS_10bfloat16_tEfNS_4arch4Sm90ELb1ELb0ELb0ELb1ELb0ELb0ELb0ELb1ELb1ELb0ELb0ELb0EEENS1_21CollectiveEpilogueFwdINS6_IJSA_SC_SB_EEES9_SE_SG_Li256ELb1ELb0ELb0ELb0EEENS1_36VarlenDynamicPersistentTileSchedulerILi128ELi112ELi256ELi32ELb0ELb0ELb1ELb1ELb1ELb1EEEEEEEEEvNT_6ParamsE --------------------------
	.section	.nv.info._ZN7cutlass13device_kernelIN5flash11enable_sm90INS1_16FlashAttnFwdSm90INS1_25CollectiveMainloopFwdSm90ILi2EN4cute5tupleIJNS5_1CILi1EEES8_S8_EEENS6_IJNS7_ILi128EEENS7_ILi112EEENS7_ILi192EEEEEELi192ENS_10bfloat16_tEfNS_4arch4Sm90ELb1ELb0ELb0ELb1ELb0ELb0ELb0ELb1ELb1ELb0ELb0ELb0EEENS1_21CollectiveEpilogueFwdINS6_IJSA_SC_SB_EEES9_SE_SG_Li256ELb1ELb0ELb0ELb0EEENS1_36VarlenDynamicPersistentTileSchedulerILi128ELi112ELi256ELi32ELb0ELb0ELb1ELb1ELb1ELb1EEEEEEEEEvNT_6ParamsE,"",@"SHT_CUDA_INFO"
	.sectionflags	@""
	.align	4


	//----- nvinfo : EIATTR_CUDA_API_VERSION
	.align		4
        /*0000*/ 	.byte	0x04, 0x37
        /*0002*/ 	.short	(.L_168 - .L_167)
.L_167:
        /*0004*/ 	.word	0x00000082


	//----- nvinfo : EIATTR_KPARAM_INFO
	.align		4
.L_168:
        /*0008*/ 	.byte	0x04, 0x17
        /*000a*/ 	.short	(.L_170 - .L_169)
.L_169:
        /*000c*/ 	.word	0x00000000
        /*0010*/ 	.short	0x0000
        /*0012*/ 	.short	0x0000
        /*0014*/ 	.byte	0x00, 0xf0, 0x01, 0x28


	//----- nvinfo : EIATTR_SPARSE_MMA_MASK
	.align		4
.L_170:
        /*0018*/ 	.byte	0x03, 0x50
        /*001a*/ 	.short	0x0000


	//----- nvinfo : EIATTR_MAXREG_COUNT
	.align		4
        /*001c*/ 	.byte	0x03, 0x1b
        /*001e*/ 	.short	0x00a8


	//----- nvinfo : EIATTR_MERCURY_ISA_VERSION
	.align		4
        /*0020*/ 	.byte	0x03, 0x5f
        /*0022*/ 	.short	0x0101


	//----- nvinfo : EIATTR_VRC_CTA_INIT_COUNT
	.align		4
        /*0024*/ 	.byte	0x02, 0x4a
	.zero		1
	.zero		1


	//----- nvinfo : EIATTR_EXIT_INSTR_OFFSETS
	.align		4
        /*0028*/ 	.byte	0x04, 0x1c
        /*002a*/ 	.short	(.L_172 - .L_171)


	//   ....[0]....
.L_171:
        /*002c*/ 	.word	0x00000010


	//----- nvinfo : EIATTR_MAX_THREADS
	.align		4
.L_172:
        /*0030*/ 	.byte	0x04, 0x05
        /*0032*/ 	.short	(.L_174 - .L_173)
.L_173:
        /*0034*/ 	.word	0x00000180
        /*0038*/ 	.word	0x00000001
        /*003c*/ 	.word	0x00000001


	//----- nvinfo : EIATTR_CBANK_PARAM_SIZE
	.align		4
.L_174:
        /*0040*/ 	.byte	0x03, 0x19
        /*0042*/ 	.short	0x0a00


	//----- nvinfo : EIATTR_PARAM_CBANK
	.align		4
        /*0044*/ 	.byte	0x04, 0x0a
        /*0046*/ 	.short	(.L_176 - .L_175)
	.align		4
.L_175:
        /*0048*/ 	.word	index@(.nv.constant0._ZN7cutlass13device_kernelIN5flash11enable_sm90INS1_16FlashAttnFwdSm90INS1_25CollectiveMainloopFwdSm90ILi2EN4cute5tupleIJNS5_1CILi1EEES8_S8_EEENS6_IJNS7_ILi128EEENS7_ILi112EEENS7_ILi192EEEEEELi192ENS_10bfloat16_tEfNS_4arch4Sm90ELb1ELb0ELb0ELb1ELb0ELb0ELb0ELb1ELb1ELb0ELb0ELb0EEENS1_21CollectiveEpilogueFwdINS6_IJSA_SC_SB_EEES9_SE_SG_Li256ELb1ELb0ELb0ELb0EEENS1_36VarlenDynamicPersistentTileSchedulerILi128ELi112ELi256ELi32ELb0ELb0ELb1ELb1ELb1ELb1EEEEEEEEEvNT_6ParamsE)
        /*004c*/ 	.short	0x0380
        /*004e*/ 	.short	0x0a00


	//----- nvinfo : EIATTR_SW_WAR
	.align		4
.L_176:
        /*0050*/ 	.byte	0x04, 0x36
        /*0052*/ 	.short	(.L_178 - .L_177)
.L_177:
        /*0054*/ 	.word	0x00000008
.L_178:


//--------------------- .nv.info._ZN7cutlass13device_kernelIN5flash11enable_sm90INS1_16FlashAttnFwdSm90INS1_25CollectiveMainloopFwdSm90ILi2EN4cute5tupleIJNS5_1CILi1EEES8_S8_EEENS6_IJNS7_ILi128EEENS7_ILi112EEENS7_ILi192EEEEEELi192ENS_10bfloat16_tEfNS_4arch4Sm90ELb1ELb0ELb0ELb1ELb0ELb1ELb0ELb1ELb1ELb0ELb0ELb0EEENS1_21CollectiveEpilogueFwdINS6_IJSA_SC_SB_EEES9_SE_SG_Li256ELb1ELb0ELb0ELb0EEENS1_36VarlenDynamicPersistentTileSchedulerILi128ELi112ELi256ELi32ELb0ELb0ELb1ELb1ELb1ELb1EEEEEEEEEvNT_6ParamsE --------------------------
	.section	.nv.info._ZN7cutlass13device_kernelIN5flash11enable_sm90INS1_16FlashAttnFwdSm90INS1_25CollectiveMainloopFwdSm90ILi2EN4cute5tupleIJNS5_1CILi1EEES8_S8_EEENS6_IJNS7_ILi128EEENS7_ILi112EEENS7_ILi192EEEEEELi192ENS_10bfloat16_tEfNS_4arch4Sm90ELb1ELb0ELb0ELb1ELb0ELb1ELb0ELb1ELb1ELb0ELb0ELb0EEENS1_21CollectiveEpilogueFwdINS6_IJSA_SC_SB_EEES9_SE_SG_Li256ELb1ELb0ELb0ELb0EEENS1_36VarlenDynamicPersistentTileSchedulerILi128ELi112ELi256ELi32ELb0ELb0ELb1ELb1ELb1ELb1EEEEEEEEEvNT_6ParamsE,"",@"SHT_CUDA_INFO"
	.sectionflags	@""
	.align	4


	//----- nvinfo : EIATTR_CUDA_API_VERSION
	.align		4
        /*0000*/ 	.byte	0x04, 0x37
        /*0002*/ 	.short	(.L_180 - .L_179)
.L_179:
        /*0004*/ 	.word	0x00000082


	//----- nvinfo : EIATTR_KPARAM_INFO
	.align		4
.L_180:
        /*0008*/ 	.byte	0x04, 0x17
        /*000a*/ 	.short	(.L_182 - .L_181)
.L_181:
        /*000c*/ 	.word	0x00000000
        /*0010*/ 	.short	0x0000
        /*0012*/ 	.short	0x0000
        /*0014*/ 	.byte	0x00, 0xf0, 0x01, 0x28


	//----- nvinfo : EIATTR_SPARSE_MMA_MASK
	.align		4
.L_182:
        /*0018*/ 	.byte	0x03, 0x50
        /*001a*/ 	.short	0x0000


	//----- nvinfo : EIATTR_MAXREG_COUNT
	.align		4
        /*001c*/ 	.byte	0x03, 0x1b
        /*001e*/ 	.short	0x00a8


	//----- nvinfo : EIATTR_MERCURY_ISA_VERSION
	.align		4
        /*0020*/ 	.byte	0x03, 0x5f
        /*0022*/ 	.short	0x0101


	//----- nvinfo : EIATTR_VRC_CTA_INIT_COUNT
	.align		4
        /*0024*/ 	.byte	0x02, 0x4a
	.zero		1
	.zero		1


	//----- nvinfo : EIATTR_EXIT_INSTR_OFFSETS
	.align		4
        /*0028*/ 	.byte	0x04, 0x1c
        /*002a*/ 	.short	(.L_184 - .L_183)


	//   ....[0]....
.L_183:
        /*002c*/ 	.word	0x00000010


	//----- nvinfo : EIATTR_MAX_THREADS
	.align		4
.L_184:
        /*0030*/ 	.byte	0x04, 0x05
        /*0032*/ 	.short	(.L_186 - .L_185)
.L_185:
        /*0034*/ 	.word	0x00000180
        /*0038*/ 	.word	0x00000001
        /*003c*/ 	.word	0x00000001


	//----- nvinfo : EIATTR_CBANK_PARAM_SIZE
	.align		4
.L_186:
        /*0040*/ 	.byte	0x03, 0x19
        /*0042*/ 	.short	0x0a00


	//----- nvinfo : EIATTR_PARAM_CBANK
	.align		4
        /*0044*/ 	.byte	0x04, 0x0a
        /*0046*/ 	.short	(.L_188 - .L_187)
	.align		4
.L_187:
        /*0048*/ 	.word	index@(.nv.constant0._ZN7cutlass13device_kernelIN5flash11enable_sm90INS1_16FlashAttnFwdSm90INS1_25CollectiveMainloopFwdSm90ILi2EN4cute5tupleIJNS5_1CILi1EEES8_S8_EEENS6_IJNS7_ILi128EEENS7_ILi112EEENS7_ILi192EEEEEELi192ENS_10bfloat16_tEfNS_4arch4Sm90ELb1ELb0ELb0ELb1ELb0ELb1ELb0ELb1ELb1ELb0ELb0ELb0EEENS1_21CollectiveEpilogueFwdINS6_IJSA_SC_SB_EEES9_SE_SG_Li256ELb1ELb0ELb0ELb0EEENS1_36VarlenDynamicPersistentTileSchedulerILi128ELi112ELi256ELi32ELb0ELb0ELb1ELb1ELb1ELb1EEEEEEEEEvNT_6ParamsE)
        /*004c*/ 	.short	0x0380
        /*004e*/ 	.short	0x0a00


	//----- nvinfo : EIATTR_SW_WAR
	.align		4
.L_188:
        /*0050*/ 	.byte	0x04, 0x36
        /*0052*/ 	.short	(.L_190 - .L_189)
.L_189:
        /*0054*/ 	.word	0x00000008
.L_190:


//--------------------- .nv.callgraph             --------------------------
	.section	.nv.callgraph,"",@"SHT_CUDA_CALLGRAPH"
	.align	4
	.sectionentsize	8
	.align		4
        /*0000*/ 	.word	0x00000000
	.align		4
        /*0004*/ 	.word	0xffffffff
	.align		4
        /*0008*/ 	.word	0x00000000
	.align		4
        /*000c*/ 	.word	0xfffffffe
	.align		4
        /*0010*/ 	.word	0x00000000
	.align		4
        /*0014*/ 	.word	0xfffffffd
	.align		4
        /*0018*/ 	.word	0x00000000
	.align		4
        /*001c*/ 	.word	0xfffffffc


//--------------------- .nv.constant4             --------------------------
	.section	.nv.constant4,"a",@progbits
	.align	8
	.align		8
.nv.constant4:
        /*0000*/ 	.dword	_ZN66_INTERNAL_725718ff_30_flash_fwd_hdim192_bf16_sm90_cu_f3e6f9ee_34644cuda3std3__45__cpo5beginE
	.align		8
        /*0008*/ 	.dword	_ZN66_INTERNAL_725718ff_30_flash_fwd_hdim192_bf16_sm90_cu_f3e6f9ee_34644cuda3std3__45__cpo3endE
	.align		8
        /*0010*/ 	.dword	_ZN66_INTERNAL_725718ff_30_flash_fwd_hdim192_bf16_sm90_cu_f3e6f9ee_34644cuda3std3__45__cpo6cbeginE
	.align		8
        /*0018*/ 	.dword	_ZN66_INTERNAL_725718ff_30_flash_fwd_hdim192_bf16_sm90_cu_f3e6f9ee_34644cuda3std3__45__cpo4cendE
	.align		8
        /*0020*/ 	.dword	_ZN66_INTERNAL_725718ff_30_flash_fwd_hdim192_bf16_sm90_cu_f3e6f9ee_34644cuda3std3__468_GLOBAL__N__725718ff_30_flash_fwd_hdim192_bf16_sm90_cu_f3e6f9ee_34646ignoreE
	.align		8
        /*0028*/ 	.dword	_ZN66_INTERNAL_725718ff_30_flash_fwd_hdim192_bf16_sm90_cu_f3e6f9ee_34644cuda3std3__419piecewise_constructE
	.align		8
        /*0030*/ 	.dword	_ZN66_INTERNAL_725718ff_30_flash_fwd_hdim192_bf16_sm90_cu_f3e6f9ee_34644cuda3std3__48in_placeE
	.align		8
        /*0038*/ 	.dword	_ZN66_INTERNAL_725718ff_30_flash_fwd_hdim192_bf16_sm90_cu_f3e6f9ee_34644cuda3std6ranges3__45__cpo4swapE
	.align		8
        /*0040*/ 	.dword	_ZN66_INTERNAL_725718ff_30_flash_fwd_hdim192_bf16_sm90_cu_f3e6f9ee_34644cuda3std6ranges3__45__cpo9iter_moveE
	.align		8
        /*0048*/ 	.dword	_ZN66_INTERNAL_725718ff_30_flash_fwd_hdim192_bf16_sm90_cu_f3e6f9ee_34644cute7productE
	.align		8
        /*0050*/ 	.dword	_ZN66_INTERNAL_725718ff_30_flash_fwd_hdim192_bf16_sm90_cu_f3e6f9ee_34644cute1_E


//--------------------- .text._ZN7cutlass13device_kernelIN5flash11enable_sm90INS1_16FlashAttnFwdSm90INS1_25CollectiveMainloopFwdSm90ILi2EN4cute5tupleIJNS5_1CILi1EEES8_S8_EEENS6_IJNS7_ILi128EEENS7_ILi112EEENS7_ILi192EEEEEELi192ENS_10bfloat16_tEfNS_4arch4Sm90ELb0ELb0ELb0ELb0ELb0ELb0ELb0ELb1ELb1ELb0ELb0ELb0EEENS1_21CollectiveEpilogueFwdINS6_IJSA_SC_SB_EEES9_SE_SG_Li256ELb0ELb0ELb0ELb0EEENS1_29StaticPersistentTileSchedulerILb0EEEEEEEEEvNT_6ParamsE --------------------------
	.section	.text._ZN7cutlass13device_kernelIN5flash11enable_sm90INS1_16FlashAttnFwdSm90INS1_25CollectiveMainloopFwdSm90ILi2EN4cute5tupleIJNS5_1CILi1EEES8_S8_EEENS6_IJNS7_ILi128EEENS7_ILi112EEENS7_ILi192EEEEEELi192ENS_10bfloat16_tEfNS_4arch4Sm90ELb0ELb0ELb0ELb0ELb0ELb0ELb0ELb1ELb1ELb0ELb0ELb0EEENS1_21CollectiveEpilogueFwdINS6_IJSA_SC_SB_EEES9_SE_SG_Li256ELb0ELb0ELb0ELb0EEENS1_29StaticPersistentTileSchedulerILb0EEEEEEEEEvNT_6ParamsE,"ax",@progbits
	.align	128
.text._ZN7cutlass13device_kernelIN5flash11enable_sm90INS1_16FlashAttnFwdSm90INS1_25CollectiveMainloopFwdSm90ILi2EN4cute5tupleIJNS5_1CILi1EEES8_S8_EEENS6_IJNS7_ILi128EEENS7_ILi112EEENS7_ILi192EEEEEELi192ENS_10bfloat16_tEfNS_4arch4Sm90ELb0ELb0ELb0ELb0ELb0ELb0ELb0ELb1ELb1ELb0ELb0ELb0EEENS1_21CollectiveEpilogueFwdINS6_IJSA_SC_SB_EEES9_SE_SG_Li256ELb0ELb0ELb0ELb0EEENS1_29StaticPersistentTileSchedulerILb0EEEEEEEEEvNT_6ParamsE:
        .type           _ZN7cutlass13device_kernelIN5flash11enable_sm90INS1_16FlashAttnFwdSm90INS1_25CollectiveMainloopFwdSm90ILi2EN4cute5tupleIJNS5_1CILi1EEES8_S8_EEENS6_IJNS7_ILi128EEENS7_ILi112EEENS7_ILi192EEEEEELi192ENS_10bfloat16_tEfNS_4arch4Sm90ELb0ELb0ELb0ELb0ELb0ELb0ELb0ELb1ELb1ELb0ELb0ELb0EEENS1_21CollectiveEpilogueFwdINS6_IJSA_SC_SB_EEES9_SE_SG_Li256ELb0ELb0ELb0ELb0EEENS1_29StaticPersistentTileSchedulerILb0EEEEEEEEEvNT_6ParamsE,@function
        .size           _ZN7cutlass13device_kernelIN5flash11enable_sm90INS1_16FlashAttnFwdSm90INS1_25CollectiveMainloopFwdSm90ILi2EN4cute5tupleIJNS5_1CILi1EEES8_S8_EEENS6_IJNS7_ILi128EEENS7_ILi112EEENS7_ILi192EEEEEELi192ENS_10bfloat16_tEfNS_4arch4Sm90ELb0ELb0ELb0ELb0ELb0ELb0ELb0ELb1ELb1ELb0ELb0ELb0EEENS1_21CollectiveEpilogueFwdINS6_IJSA_SC_SB_EEES9_SE_SG_Li256ELb0ELb0ELb0ELb0EEENS1_29StaticPersistentTileSchedulerILb0EEEEEEEEEvNT_6ParamsE,(.L_x_10 - _ZN7cutlass13device_kernelIN5flash11enable_sm90INS1_16FlashAttnFwdSm90INS1_25CollectiveMainloopFwdSm90ILi2EN4cute5tupleIJNS5_1CILi1EEES8_S8_EEENS6_IJNS7_ILi128EEENS7_ILi112EEENS7_ILi192EEEEEELi192ENS_10bfloat16_tEfNS_4arch4Sm90ELb0ELb0ELb0ELb0ELb0ELb0ELb0ELb1ELb1ELb0ELb0ELb0EEENS1_21CollectiveEpilogueFwdINS6_IJSA_SC_SB_EEES9_SE_SG_Li256ELb0ELb0ELb0ELb0EEENS1_29StaticPersistentTileSchedulerILb0EEEEEEEEEvNT_6ParamsE)
        .other          _ZN7cutlass13device_kernelIN5flash11enable_sm90INS1_16FlashAttnFwdSm90INS1_25CollectiveMainloopFwdSm90ILi2EN4cute5tupleIJNS5_1CILi1EEES8_S8_EEENS6_IJNS7_ILi128EEENS7_ILi112EEENS7_ILi192EEEEEELi192ENS_10bfloat16_tEfNS_4arch4Sm90ELb0ELb0ELb0ELb0ELb0ELb0ELb0ELb1ELb1ELb0ELb0ELb0EEENS1_21CollectiveEpilogueFwdINS6_IJSA_SC_SB_EEES9_SE_SG_Li256ELb0ELb0ELb0ELb0EEENS1_29StaticPersistentTileSchedulerILb0EEEEEEEEEvNT_6ParamsE,@"STO_CUDA_ENTRY STV_DEFAULT"
_ZN7cutlass13device_kernelIN5flash11enable_sm90INS1_16FlashAttnFwdSm90INS1_25CollectiveMainloopFwdSm90ILi2EN4cute5tupleIJNS5_1CILi1EEES8_S8_EEENS6_IJNS7_ILi128EEENS7_ILi112EEENS7_ILi192EEEEEELi192ENS_10bfloat16_tEfNS_4arch4Sm90ELb0ELb0ELb0ELb0ELb0ELb0ELb0ELb1ELb1ELb0ELb0ELb0EEENS1_21CollectiveEpilogueFwdINS6_IJSA_SC_SB_EEES9_SE_SG_Li256ELb0ELb0ELb0ELb0EEENS1_29StaticPersistentTileSchedulerILb0EEEEEEEEEvNT_6ParamsE:
[----:B------:R-:W-:Y:S01]  /*0000*/  LDC R1, c[0x0][0x37c] ;  /* 0x0000df00ff017b82 */ /* 0x000fe20000000800 */
[----:B------:R-:W-:Y:S05]  /*0010*/  EXIT ;  /* 0x000000000000794d */ /* 0x000fea0003800000 */
.L_x_0:
[----:B------:R-:W-:-:S00]  /*0020*/  BRA `(.L_x_0) ;  /* 0xfffffffc00fc7947 */ /* 0x000fc0000383ffff */
[----:B------:R-:W-:-:S00]  /*0030*/  NOP ;  /* 0x0000000000007918 */ /* 0x000fc00000000000 */
        /* <DEDUP_REMOVED lines=12> */
.L_x_10:


//--------------------- .text._ZN7cutlass13device_kernelIN5flash11enable_sm90INS1_16FlashAttnFwdSm90INS1_25CollectiveMainloopFwdSm90ILi2EN4cute5tupleIJNS5_1CILi2EEENS7_ILi1EEES9_EEENS6_IJNS7_ILi128EEENS7_ILi112EEENS7_ILi192EEEEEELi192ENS_10bfloat16_tEfNS_4arch4Sm90ELb0ELb0ELb0ELb0ELb0ELb0ELb0ELb1ELb1ELb0ELb0ELb0EEENS1_21CollectiveEpilogueFwdINS6_IJSB_SD_SC_EEESA_SF_SH_Li256ELb0ELb0ELb0ELb0EEENS1_29StaticPersistentTileSchedulerILb0EEEEEEEEEvNT_6ParamsE --------------------------
	.section	.text._ZN7cutlass13device_kernelIN5flash11enable_sm90INS1_16FlashAttnFwdSm90INS1_25CollectiveMainloopFwdSm90ILi2EN4cute5tupleIJNS5_1CILi2EEENS7_ILi1EEES9_EEENS6_IJNS7_ILi128EEENS7_ILi112EEENS7_ILi192EEEEEELi192ENS_10bfloat16_tEfNS_4arch4Sm90ELb0ELb0ELb0ELb0ELb0ELb0ELb0ELb1ELb1ELb0ELb0ELb0EEENS1_21CollectiveEpilogueFwdINS6_IJSB_SD_SC_EEESA_SF_SH_Li256ELb0ELb0ELb0ELb0EEENS1_29StaticPersistentTileSchedulerILb0EEEEEEEEEvNT_6ParamsE,"ax",@progbits
	.align	128
.text._ZN7cutlass13device_kernelIN5flash11enable_sm90INS1_16FlashAttnFwdSm90INS1_25CollectiveMainloopFwdSm90ILi2EN4cute5tupleIJNS5_1CILi2EEENS7_ILi1EEES9_EEENS6_IJNS7_ILi128EEENS7_ILi112EEENS7_ILi192EEEEEELi192ENS_10bfloat16_tEfNS_4arch4Sm90ELb0ELb0ELb0ELb0ELb0ELb0ELb0ELb1ELb1ELb0ELb0ELb0EEENS1_21CollectiveEpilogueFwdINS6_IJSB_SD_SC_EEESA_SF_SH_Li256ELb0ELb0ELb0ELb0EEENS1_29StaticPersistentTileSchedulerILb0EEEEEEEEEvNT_6ParamsE:
        .type           _ZN7cutlass13device_kernelIN5flash11enable_sm90INS1_16FlashAttnFwdSm90INS1_25CollectiveMainloopFwdSm90ILi2EN4cute5tupleIJNS5_1CILi2EEENS7_ILi1EEES9_EEENS6_IJNS7_ILi128EEENS7_ILi112EEENS7_ILi192EEEEEELi192ENS_10bfloat16_tEfNS_4arch4Sm90ELb0ELb0ELb0ELb0ELb0ELb0ELb0ELb1ELb1ELb0ELb0ELb0EEENS1_21CollectiveEpilogueFwdINS6_IJSB_SD_SC_EEESA_SF_SH_Li256ELb0ELb0ELb0ELb0EEENS1_29StaticPersistentTileSchedulerILb0EEEEEEEEEvNT_6ParamsE,@function
        .size           _ZN7cutlass13device_kernelIN5flash11enable_sm90INS1_16FlashAttnFwdSm90INS1_25CollectiveMainloopFwdSm90ILi2EN4cute5tupleIJNS5_1CILi2EEENS7_ILi1EEES9_EEENS6_IJNS7_ILi128EEENS7_ILi112EEENS7_ILi192EEEEEELi192ENS_10bfloat16_tEfNS_4arch4Sm90ELb0ELb0ELb0ELb0ELb0ELb0ELb0ELb1ELb1ELb0ELb0ELb0EEENS1_21CollectiveEpilogueFwdINS6_IJSB_SD_SC_EEESA_SF_SH_Li256ELb0ELb0ELb0ELb0EEENS1_29StaticPersistentTileSchedulerILb0EEEEEEEEEvNT_6ParamsE,(.L_x_11 - _ZN7cutlass13device_kernelIN5flash11enable_sm90INS1_16FlashAttnFwdSm90INS1_25CollectiveMainloopFwdSm90ILi2EN4cute5tupleIJNS5_1CILi2EEENS7_ILi1EEES9_EEENS6_IJNS7_ILi128EEENS7_ILi112EEENS7_ILi192EEEEEELi192ENS_10bfloat16_tEfNS_4arch4Sm90ELb0ELb0ELb0ELb0ELb0ELb0ELb0ELb1ELb1ELb0ELb0ELb0EEENS1_21CollectiveEpilogueFwdINS6_IJSB_SD_SC_EEESA_SF_SH_Li256ELb0ELb0ELb0ELb0EEENS1_29StaticPersistentTileSchedulerILb0EEEEEEEEEvNT_6ParamsE)
        .other          _ZN7cutlass13device_kernelIN5flash11enable_sm90INS1_16FlashAttnFwdSm90INS1_25CollectiveMainloopFwdSm90ILi2EN4cute5tupleIJNS5_1CILi2EEENS7_ILi1EEES9_EEENS6_IJNS7_ILi128EEENS7_ILi112EEENS7_ILi192EEEEEELi192ENS_10bfloat16_tEfNS_4arch4Sm90ELb0ELb0ELb0ELb0ELb0ELb0ELb0ELb1ELb1ELb0ELb0ELb0EEENS1_21CollectiveEpilogueFwdINS6_IJSB_SD_SC_EEESA_SF_SH_Li256ELb0ELb0ELb0ELb0EEENS1_29StaticPersistentTileSchedulerILb0EEEEEEEEEvNT_6ParamsE,@"STO_CUDA_ENTRY STV_DEFAULT"
_ZN7cutlass13device_kernelIN5flash11enable_sm90INS1_16FlashAttnFwdSm90INS1_25CollectiveMainloopFwdSm90ILi2EN4cute5tupleIJNS5_1CILi2EEENS7_ILi1EEES9_EEENS6_IJNS7_ILi128EEENS7_ILi112EEENS7_ILi192EEEEEELi192ENS_10bfloat16_tEfNS_4arch4Sm90ELb0ELb0ELb0ELb0ELb0ELb0ELb0ELb1ELb1ELb0ELb0ELb0EEENS1_21CollectiveEpilogueFwdINS6_IJSB_SD_SC_EEESA_SF_SH_Li256ELb0ELb0ELb0ELb0EEENS1_29StaticPersistentTileSchedulerILb0EEEEEEEEEvNT_6ParamsE:
[----:B------:R-:W-:Y:S01]  /*0000*/  LDC R1, c[0x0][0x37c] ;  /* 0x0000df00ff017b82 */ /* 0x000fe20000000800 */
[----:B------:R-:W-:Y:S05]  /*0010*/  EXIT ;  /* 0x000000000000794d */ /* 0x000fea0003800000 */
.L_x_1:
        /* <DEDUP_REMOVED lines=14> */
.L_x_11:


//--------------------- .text._ZN7cutlass13device_kernelIN5flash11enable_sm90INS1_16FlashAttnFwdSm90INS1_25CollectiveMainloopFwdSm90ILi2EN4cute5tupleIJNS5_1CILi1EEES8_S8_EEENS6_IJNS7_ILi128EEENS7_ILi112EEENS7_ILi192EEEEEELi192ENS_10bfloat16_tEfNS_4arch4Sm90ELb0ELb0ELb0ELb1ELb0ELb0ELb0ELb1ELb1ELb0ELb0ELb0EEENS1_21CollectiveEpilogueFwdINS6_IJSA_SC_SB_EEES9_SE_SG_Li256ELb1ELb0ELb0ELb0EEENS1_36VarlenDynamicPersistentTileSchedulerILi128ELi112ELi256ELi32ELb0ELb0ELb1ELb0ELb1ELb1EEEEEEEEEvNT_6ParamsE --------------------------
	.section	.text._ZN7cutlass13device_kernelIN5flash11enable_sm90INS1_16FlashAttnFwdSm90INS1_25CollectiveMainloopFwdSm90ILi2EN4cute5tupleIJNS5_1CILi1EEES8_S8_EEENS6_IJNS7_ILi128EEENS7_ILi112EEENS7_ILi192EEEEEELi192ENS_10bfloat16_tEfNS_4arch4Sm90ELb0ELb0ELb0ELb1ELb0ELb0ELb0ELb1ELb1ELb0ELb0ELb0EEENS1_21CollectiveEpilogueFwdINS6_IJSA_SC_SB_EEES9_SE_SG_Li256ELb1ELb0ELb0ELb0EEENS1_36VarlenDynamicPersistentTileSchedulerILi128ELi112ELi256ELi32ELb0ELb0ELb1ELb0ELb1ELb1EEEEEEEEEvNT_6ParamsE,"ax",@progbits
	.align	128
.text._ZN7cutlass13device_kernelIN5flash11enable_sm90INS1_16FlashAttnFwdSm90INS1_25CollectiveMainloopFwdSm90ILi2EN4cute5tupleIJNS5_1CILi1EEES8_S8_EEENS6_IJNS7_ILi128EEENS7_ILi112EEENS7_ILi192EEEEEELi192ENS_10bfloat16_tEfNS_4arch4Sm90ELb0ELb0ELb0ELb1ELb0ELb0ELb0ELb1ELb1ELb0ELb0ELb0EEENS1_21CollectiveEpilogueFwdINS6_IJSA_SC_SB_EEES9_SE_SG_Li256ELb1ELb0ELb0ELb0EEENS1_36VarlenDynamicPersistentTileSchedulerILi128ELi112ELi256ELi32ELb0ELb0ELb1ELb0ELb1ELb1EEEEEEEEEvNT_6ParamsE:
        .type           _ZN7cutlass13device_kernelIN5flash11enable_sm90INS1_16FlashAttnFwdSm90INS1_25CollectiveMainloopFwdSm90ILi2EN4cute5tupleIJNS5_1CILi1EEES8_S8_EEENS6_IJNS7_ILi128EEENS7_ILi112EEENS7_ILi192EEEEEELi192ENS_10bfloat16_tEfNS_4arch4Sm90ELb0ELb0ELb0ELb1ELb0ELb0ELb0ELb1ELb1ELb0ELb0ELb0EEENS1_21CollectiveEpilogueFwdINS6_IJSA_SC_SB_EEES9_SE_SG_Li256ELb1ELb0ELb0ELb0EEENS1_36VarlenDynamicPersistentTileSchedulerILi128ELi112ELi256ELi32ELb0ELb0ELb1ELb0ELb1ELb1EEEEEEEEEvNT_6ParamsE,@function
        .size           _ZN7cutlass13device_kernelIN5flash11enable_sm90INS1_16FlashAttnFwdSm90INS1_25CollectiveMainloopFwdSm90ILi2EN4cute5tupleIJNS5_1CILi1EEES8_S8_EEENS6_IJNS7_ILi128EEENS7_ILi112EEENS7_ILi192EEEEEELi192ENS_10bfloat16_tEfNS_4arch4Sm90ELb0ELb0ELb0ELb1ELb0ELb0ELb0ELb1ELb1ELb0ELb0ELb0EEENS1_21CollectiveEpilogueFwdINS6_IJSA_SC_SB_EEES9_SE_SG_Li256ELb1ELb0ELb0ELb0EEENS1_36VarlenDynamicPersistentTileSchedulerILi128ELi112ELi256ELi32ELb0ELb0ELb1ELb0ELb1ELb1EEEEEEEEEvNT_6ParamsE,(.L_x_12 - _ZN7cutlass13device_kernelIN5flash11enable_sm90INS1_16FlashAttnFwdSm90INS1_25CollectiveMainloopFwdSm90ILi2EN4cute5tupleIJNS5_1CILi1EEES8_S8_EEENS6_IJNS7_ILi128EEENS7_ILi112EEENS7_ILi192EEEEEELi192ENS_10bfloat16_tEfNS_4arch4Sm90ELb0ELb0ELb0ELb1ELb0ELb0ELb0ELb1ELb1ELb0ELb0ELb0EEENS1_21CollectiveEpilogueFwdINS6_IJSA_SC_SB_EEES9_SE_SG_Li256ELb1ELb0ELb0ELb0EEENS1_36VarlenDynamicPersistentTileSchedulerILi128ELi112ELi256ELi32ELb0ELb0ELb1ELb0ELb1ELb1EEEEEEEEEvNT_6ParamsE)
        .other          _ZN7cutlass13device_kernelIN5flash11enable_sm90INS1_16FlashAttnFwdSm90INS1_25CollectiveMainloopFwdSm90ILi2EN4cute5tupleIJNS5_1CILi1EEES8_S8_EEENS6_IJNS7_ILi128EEENS7_ILi112EEENS7_ILi192EEEEEELi192ENS_10bfloat16_tEfNS_4arch4Sm90ELb0ELb0ELb0ELb1ELb0ELb0ELb0ELb1ELb1ELb0ELb0ELb0EEENS1_21CollectiveEpilogueFwdINS6_IJSA_SC_SB_EEES9_SE_SG_Li256ELb1ELb0ELb0ELb0EEENS1_36VarlenDynamicPersistentTileSchedulerILi128ELi112ELi256ELi32ELb0ELb0ELb1ELb0ELb1ELb1EEEEEEEEEvNT_6ParamsE,@"STO_CUDA_ENTRY STV_DEFAULT"
_ZN7cutlass13device_kernelIN5flash11enable_sm90INS1_16FlashAttnFwdSm90INS1_25CollectiveMainloopFwdSm90ILi2EN4cute5tupleIJNS5_1CILi1EEES8_S8_EEENS6_IJNS7_ILi128EEENS7_ILi112EEENS7_ILi192EEEEEELi192ENS_10bfloat16_tEfNS_4arch4Sm90ELb0ELb0ELb0ELb1ELb0ELb0ELb0ELb1ELb1ELb0ELb0ELb0EEENS1_21CollectiveEpilogueFwdINS6_IJSA_SC_SB_EEES9_SE_SG_Li256ELb1ELb0ELb0ELb0EEENS1_36VarlenDynamicPersistentTileSchedulerILi128ELi112ELi256ELi32ELb0ELb0ELb1ELb0ELb1ELb1EEEEEEEEEvNT_6ParamsE:
[----:B------:R-:W-:Y:S01]  /*0000*/  LDC R1, c[0x0][0x37c] ;  /* 0x0000df00ff017b82 */ /* 0x000fe20000000800 */
[----:B------:R-:W-:Y:S05]  /*0010*/  EXIT ;  /* 0x000000000000794d */ /* 0x000fea0003800000 */
.L_x_2:
        /* <DEDUP_REMOVED lines=14> */
.L_x_12:


//--------------------- .text._ZN7cutlass13device_kernelIN5flash11enable_sm90INS1_16FlashAttnFwdSm90INS1_25CollectiveMainloopFwdSm90ILi2EN4cute5tupleIJNS5_1CILi1EEES8_S8_EEENS6_IJNS7_ILi128EEENS7_ILi112EEENS7_ILi192EEEEEELi192ENS_10bfloat16_tEfNS_4arch4Sm90ELb0ELb0ELb0ELb1ELb0ELb1ELb0ELb1ELb1ELb0ELb0ELb0EEENS1_21CollectiveEpilogueFwdINS6_IJSA_SC_SB_EEES9_SE_SG_Li256ELb1ELb0ELb0ELb0EEENS1_36VarlenDynamicPersistentTileSchedulerILi128ELi112ELi256ELi32ELb0ELb0ELb1ELb0ELb1ELb1EEEEEEEEEvNT_6ParamsE --------------------------
	.section	.text._ZN7cutlass13device_kernelIN5flash11enable_sm90INS1_16FlashAttnFwdSm90INS1_25CollectiveMainloopFwdSm90ILi2EN4cute5tupleIJNS5_1CILi1EEES8_S8_EEENS6_IJNS7_ILi128EEENS7_ILi112EEENS7_ILi192EEEEEELi192ENS_10bfloat16_tEfNS_4arch4Sm90ELb0ELb0ELb0ELb1ELb0ELb1ELb0ELb1ELb1ELb0ELb0ELb0EEENS1_21CollectiveEpilogueFwdINS6_IJSA_SC_SB_EEES9_SE_SG_Li256ELb1ELb0ELb0ELb0EEENS1_36VarlenDynamicPersistentTileSchedulerILi128ELi112ELi256ELi32ELb0ELb0ELb1ELb0ELb1ELb1EEEEEEEEEvNT_6ParamsE,"ax",@progbits
	.align	128
.text._ZN7cutlass13device_kernelIN5flash11enable_sm90INS1_16FlashAttnFwdSm90INS1_25CollectiveMainloopFwdSm90ILi2EN4cute5tupleIJNS5_1CILi1EEES8_S8_EEENS6_IJNS7_ILi128EEENS7_ILi112EEENS7_ILi192EEEEEELi192ENS_10bfloat16_tEfNS_4arch4Sm90ELb0ELb0ELb0ELb1ELb0ELb1ELb0ELb1ELb1ELb0ELb0ELb0EEENS1_21CollectiveEpilogueFwdINS6_IJSA_SC_SB_EEES9_SE_SG_Li256ELb1ELb0ELb0ELb0EEENS1_36VarlenDynamicPersistentTileSchedulerILi128ELi112ELi256ELi32ELb0ELb0ELb1ELb0ELb1ELb1EEEEEEEEEvNT_6ParamsE:
        .type           _ZN7cutlass13device_kernelIN5flash11enable_sm90INS1_16FlashAttnFwdSm90INS1_25CollectiveMainloopFwdSm90ILi2EN4cute5tupleIJNS5_1CILi1EEES8_S8_EEENS6_IJNS7_ILi128EEENS7_ILi112EEENS7_ILi192EEEEEELi192ENS_10bfloat16_tEfNS_4arch4Sm90ELb0ELb0ELb0ELb1ELb0ELb1ELb0ELb1ELb1ELb0ELb0ELb0EEENS1_21CollectiveEpilogueFwdINS6_IJSA_SC_SB_EEES9_SE_SG_Li256ELb1ELb0ELb0ELb0EEENS1_36VarlenDynamicPersistentTileSchedulerILi128ELi112ELi256ELi32ELb0ELb0ELb1ELb0ELb1ELb1EEEEEEEEEvNT_6ParamsE,@function
        .size           _ZN7cutlass13device_kernelIN5flash11enable_sm90INS1_16FlashAttnFwdSm90INS1_25CollectiveMainloopFwdSm90ILi2EN4cute5tupleIJNS5_1CILi1EEES8_S8_EEENS6_IJNS7_ILi128EEENS7_ILi112EEENS7_ILi192EEEEEELi192ENS_10bfloat16_tEfNS_4arch4Sm90ELb0ELb0ELb0ELb1ELb0ELb1ELb0ELb1ELb1ELb0ELb0ELb0EEENS1_21CollectiveEpilogueFwdINS6_IJSA_SC_SB_EEES9_SE_SG_Li256ELb1ELb0ELb0ELb0EEENS1_36VarlenDynamicPersistentTileSchedulerILi128ELi112ELi256ELi32ELb0ELb0ELb1ELb0ELb1ELb1EEEEEEEEEvNT_6ParamsE,(.L_x_13 - _ZN7cutlass13device_kernelIN5flash11enable_sm90INS1_16FlashAttnFwdSm90INS1_25CollectiveMainloopFwdSm90ILi2EN4cute5tupleIJNS5_1CILi1EEES8_S8_EEENS6_IJNS7_ILi128EEENS7_ILi112EEENS7_ILi192EEEEEELi192ENS_10bfloat16_tEfNS_4arch4Sm90ELb0ELb0ELb0ELb1ELb0ELb1ELb0ELb1ELb1ELb0ELb0ELb0EEENS1_21CollectiveEpilogueFwdINS6_IJSA_SC_SB_EEES9_SE_SG_Li256ELb1ELb0ELb0ELb0EEENS1_36VarlenDynamicPersistentTileSchedulerILi128ELi112ELi256ELi32ELb0ELb0ELb1ELb0ELb1ELb1EEEEEEEEEvNT_6ParamsE)
        .other          _ZN7cutlass13device_kernelIN5flash11enable_sm90INS1_16FlashAttnFwdSm90INS1_25CollectiveMainloopFwdSm90ILi2EN4cute5tupleIJNS5_1CILi1EEES8_S8_EEENS6_IJNS7_ILi128EEENS7_ILi112EEENS7_ILi192EEEEEELi192ENS_10bfloat16_tEfNS_4arch4Sm90ELb0ELb0ELb0ELb1ELb0ELb1ELb0ELb1ELb1ELb0ELb0ELb0EEENS1_21CollectiveEpilogueFwdINS6_IJSA_SC_SB_EEES9_SE_SG_Li256ELb1ELb0ELb0ELb0EEENS1_36VarlenDynamicPersistentTileSchedulerILi128ELi112ELi256ELi32ELb0ELb0ELb1ELb0ELb1ELb1EEEEEEEEEvNT_6ParamsE,@"STO_CUDA_ENTRY STV_DEFAULT"
_ZN7cutlass13device_kernelIN5flash11enable_sm90INS1_16FlashAttnFwdSm90INS1_25CollectiveMainloopFwdSm90ILi2EN4cute5tupleIJNS5_1CILi1EEES8_S8_EEENS6_IJNS7_ILi128EEENS7_ILi112EEENS7_ILi192EEEEEELi192ENS_10bfloat16_tEfNS_4arch4Sm90ELb0ELb0ELb0ELb1ELb0ELb1ELb0ELb1ELb1ELb0ELb0ELb0EEENS1_21CollectiveEpilogueFwdINS6_IJSA_SC_SB_EEES9_SE_SG_Li256ELb1ELb0ELb0ELb0EEENS1_36VarlenDynamicPersistentTileSchedulerILi128ELi112ELi256ELi32ELb0ELb0ELb1ELb0ELb1ELb1EEEEEEEEEvNT_6ParamsE:
[----:B------:R-:W-:Y:S01]  /*0000*/  LDC R1, c[0x0][0x37c] ;  /* 0x0000df00ff017b82 */ /* 0x000fe20000000800 */
[----:B------:R-:W-:Y:S05]  /*0010*/  EXIT ;  /* 0x000000000000794d */ /* 0x000fea0003800000 */
.L_x_3:
        /* <DEDUP_REMOVED lines=14> */
.L_x_13:


//--------------------- .text._ZN7cutlass13device_kernelIN5flash11enable_sm90INS1_16FlashAttnFwdSm90INS1_25CollectiveMainloopFwdSm90ILi2EN4cute5tupleIJNS5_1CILi1EEES8_S8_EEENS6_IJNS7_ILi128EEENS7_ILi96EEENS7_ILi192EEEEEELi192ENS_10bfloat16_tEfNS_4arch4Sm90ELb0ELb1ELb0ELb0ELb0ELb0ELb0ELb1ELb1ELb0ELb0ELb0EEENS1_21CollectiveEpilogueFwdINS6_IJSA_SC_SB_EEES9_SE_SG_Li256ELb0ELb0ELb0ELb0EEENS1_30DynamicPersistentTileSchedulerILi256ELi32ELb0ELb0ELb1EEEEEEEEEvNT_6ParamsE --------------------------
	.section	.text._ZN7cutlass13device_kernelIN5flash11enable_sm90INS1_16FlashAttnFwdSm90INS1_25CollectiveMainloopFwdSm90ILi2EN4cute5tupleIJNS5_1CILi1EEES8_S8_EEENS6_IJNS7_ILi128EEENS7_ILi96EEENS7_ILi192EEEEEELi192ENS_10bfloat16_tEfNS_4arch4Sm90ELb0ELb1ELb0ELb0ELb0ELb0ELb0ELb1ELb1ELb0ELb0ELb0EEENS1_21CollectiveEpilogueFwdINS6_IJSA_SC_SB_EEES9_SE_SG_Li256ELb0ELb0ELb0ELb0EEENS1_30DynamicPersistentTileSchedulerILi256ELi32ELb0ELb0ELb1EEEEEEEEEvNT_6ParamsE,"ax",@progbits
	.align	128
.text._ZN7cutlass13device_kernelIN5flash11enable_sm90INS1_16FlashAttnFwdSm90INS1_25CollectiveMainloopFwdSm90ILi2EN4cute5tupleIJNS5_1CILi1EEES8_S8_EEENS6_IJNS7_ILi128EEENS7_ILi96EEENS7_ILi192EEEEEELi192ENS_10bfloat16_tEfNS_4arch4Sm90ELb0ELb1ELb0ELb0ELb0ELb0ELb0ELb1ELb1ELb0ELb0ELb0EEENS1_21CollectiveEpilogueFwdINS6_IJSA_SC_SB_EEES9_SE_SG_Li256ELb0ELb0ELb0ELb0EEENS1_30DynamicPersistentTileSchedulerILi256ELi32ELb0ELb0ELb1EEEEEEEEEvNT_6ParamsE:
        .type           _ZN7cutlass13device_kernelIN5flash11enable_sm90INS1_16FlashAttnFwdSm90INS1_25CollectiveMainloopFwdSm90ILi2EN4cute5tupleIJNS5_1CILi1EEES8_S8_EEENS6_IJNS7_ILi128EEENS7_ILi96EEENS7_ILi192EEEEEELi192ENS_10bfloat16_tEfNS_4arch4Sm90ELb0ELb1ELb0ELb0ELb0ELb0ELb0ELb1ELb1ELb0ELb0ELb0EEENS1_21CollectiveEpilogueFwdINS6_IJSA_SC_SB_EEES9_SE_SG_Li256ELb0ELb0ELb0ELb0EEENS1_30DynamicPersistentTileSchedulerILi256ELi32ELb0ELb0ELb1EEEEEEEEEvNT_6ParamsE,@function
        .size           _ZN7cutlass13device_kernelIN5flash11enable_sm90INS1_16FlashAttnFwdSm90INS1_25CollectiveMainloopFwdSm90ILi2EN4cute5tupleIJNS5_1CILi1EEES8_S8_EEENS6_IJNS7_ILi128EEENS7_ILi96EEENS7_ILi192EEEEEELi192ENS_10bfloat16_tEfNS_4arch4Sm90ELb0ELb1ELb0ELb0ELb0ELb0ELb0ELb1ELb1ELb0ELb0ELb0EEENS1_21CollectiveEpilogueFwdINS6_IJSA_SC_SB_EEES9_SE_SG_Li256ELb0ELb0ELb0ELb0EEENS1_30DynamicPersistentTileSchedulerILi256ELi32ELb0ELb0ELb1EEEEEEEEEvNT_6ParamsE,(.L_x_14 - _ZN7cutlass13device_kernelIN5flash11enable_sm90INS1_16FlashAttnFwdSm90INS1_25CollectiveMainloopFwdSm90ILi2EN4cute5tupleIJNS5_1CILi1EEES8_S8_EEENS6_IJNS7_ILi128EEENS7_ILi96EEENS7_ILi192EEEEEELi192ENS_10bfloat16_tEfNS_4arch4Sm90ELb0ELb1ELb0ELb0ELb0ELb0ELb0ELb1ELb1ELb0ELb0ELb0EEENS1_21CollectiveEpilogueFwdINS6_IJSA_SC_SB_EEES9_SE_SG_Li256ELb0ELb0ELb0ELb0EEENS1_30DynamicPersistentTileSchedulerILi256ELi32ELb0ELb0ELb1EEEEEEEEEvNT_6ParamsE)
        .other          _ZN7cutlass13device_kernelIN5flash11enable_sm90INS1_16FlashAttnFwdSm90INS1_25CollectiveMainloopFwdSm90ILi2EN4cute5tupleIJNS5_1CILi1EEES8_S8_EEENS6_IJNS7_ILi128EEENS7_ILi96EEENS7_ILi192EEEEEELi192ENS_10bfloat16_tEfNS_4arch4Sm90ELb0ELb1ELb0ELb0ELb0ELb0ELb0ELb1ELb1ELb0ELb0ELb0EEENS1_21CollectiveEpilogueFwdINS6_IJSA_SC_SB_EEES9_SE_SG_Li256ELb0ELb0ELb0ELb0EEENS1_30DynamicPersistentTileSchedulerILi256ELi32ELb0ELb0ELb1EEEEEEEEEvNT_6ParamsE,@"STO_CUDA_ENTRY STV_DEFAULT"
_ZN7cutlass13device_kernelIN5flash11enable_sm90INS1_16FlashAttnFwdSm90INS1_25CollectiveMainloopFwdSm90ILi2EN4cute5tupleIJNS5_1CILi1EEES8_S8_EEENS6_IJNS7_ILi128EEENS7_ILi96EEENS7_ILi192EEEEEELi192ENS_10bfloat16_tEfNS_4arch4Sm90ELb0ELb1ELb0ELb0ELb0ELb0ELb0ELb1ELb1ELb0ELb0ELb0EEENS1_21CollectiveEpilogueFwdINS6_IJSA_SC_SB_EEES9_SE_SG_Li256ELb0ELb0ELb0ELb0EEENS1_30DynamicPersistentTileSchedulerILi256ELi32ELb0ELb0ELb1EEEEEEEEEvNT_6ParamsE:
[----:B------:R-:W-:Y:S01]  /*0000*/  LDC R1, c[0x0][0x37c] ;  /* 0x0000df00ff017b82 */ /* 0x000fe20000000800 */
[----:B------:R-:W-:Y:S05]  /*0010*/  EXIT ;  /* 0x000000000000794d */ /* 0x000fea0003800000 */
.L_x_4:
        /* <DEDUP_REMOVED lines=14> */
.L_x_14:


//--------------------- .text._ZN7cutlass13device_kernelIN5flash11enable_sm90INS1_16FlashAttnFwdSm90INS1_25CollectiveMainloopFwdSm90ILi2EN4cute5tupleIJNS5_1CILi1EEES8_S8_EEENS6_IJNS7_ILi128EEENS7_ILi96EEENS7_ILi192EEEEEELi192ENS_10bfloat16_tEfNS_4arch4Sm90ELb0ELb1ELb0ELb1ELb0ELb0ELb0ELb1ELb1ELb0ELb0ELb0EEENS1_21CollectiveEpilogueFwdINS6_IJSA_SC_SB_EEES9_SE_SG_Li256ELb1ELb0ELb0ELb0EEENS1_36VarlenDynamicPersistentTileSchedulerILi128ELi96ELi256ELi32ELb0ELb0ELb1ELb1ELb0ELb1EEEEEEEEEvNT_6ParamsE --------------------------
	.section	.text._ZN7cutlass13device_kernelIN5flash11enable_sm90INS1_16FlashAttnFwdSm90INS1_25CollectiveMainloopFwdSm90ILi2EN4cute5tupleIJNS5_1CILi1EEES8_S8_EEENS6_IJNS7_ILi128EEENS7_ILi96EEENS7_ILi192EEEEEELi192ENS_10bfloat16_tEfNS_4arch4Sm90ELb0ELb1ELb0ELb1ELb0ELb0ELb0ELb1ELb1ELb0ELb0ELb0EEENS1_21CollectiveEpilogueFwdINS6_IJSA_SC_SB_EEES9_SE_SG_Li256ELb1ELb0ELb0ELb0EEENS1_36VarlenDynamicPersistentTileSchedulerILi128ELi96ELi256ELi32ELb0ELb0ELb1ELb1ELb0ELb1EEEEEEEEEvNT_6ParamsE,"ax",@progbits
	.align	128
.text._ZN7cutlass13device_kernelIN5flash11enable_sm90INS1_16FlashAttnFwdSm90INS1_25CollectiveMainloopFwdSm90ILi2EN4cute5tupleIJNS5_1CILi1EEES8_S8_EEENS6_IJNS7_ILi128EEENS7_ILi96EEENS7_ILi192EEEEEELi192ENS_10bfloat16_tEfNS_4arch4Sm90ELb0ELb1ELb0ELb1ELb0ELb0ELb0ELb1ELb1ELb0ELb0ELb0EEENS1_21CollectiveEpilogueFwdINS6_IJSA_SC_SB_EEES9_SE_SG_Li256ELb1ELb0ELb0ELb0EEENS1_36VarlenDynamicPersistentTileSchedulerILi128ELi96ELi256ELi32ELb0ELb0ELb1ELb1ELb0ELb1EEEEEEEEEvNT_6ParamsE:
        .type           _ZN7cutlass13device_kernelIN5flash11enable_sm90INS1_16FlashAttnFwdSm90INS1_25CollectiveMainloopFwdSm90ILi2EN4cute5tupleIJNS5_1CILi1EEES8_S8_EEENS6_IJNS7_ILi128EEENS7_ILi96EEENS7_ILi192EEEEEELi192ENS_10bfloat16_tEfNS_4arch4Sm90ELb0ELb1ELb0ELb1ELb0ELb0ELb0ELb1ELb1ELb0ELb0ELb0EEENS1_21CollectiveEpilogueFwdINS6_IJSA_SC_SB_EEES9_SE_SG_Li256ELb1ELb0ELb0ELb0EEENS1_36VarlenDynamicPersistentTileSchedulerILi128ELi96ELi256ELi32ELb0ELb0ELb1ELb1ELb0ELb1EEEEEEEEEvNT_6ParamsE,@function
        .size           _ZN7cutlass13device_kernelIN5flash11enable_sm90INS1_16FlashAttnFwdSm90INS1_25CollectiveMainloopFwdSm90ILi2EN4cute5tupleIJNS5_1CILi1EEES8_S8_EEENS6_IJNS7_ILi128EEENS7_ILi96EEENS7_ILi192EEEEEELi192ENS_10bfloat16_tEfNS_4arch4Sm90ELb0ELb1ELb0ELb1ELb0ELb0ELb0ELb1ELb1ELb0ELb0ELb0EEENS1_21CollectiveEpilogueFwdINS6_IJSA_SC_SB_EEES9_SE_SG_Li256ELb1ELb0ELb0ELb0EEENS1_36VarlenDynamicPersistentTileSchedulerILi128ELi96ELi256ELi32ELb0ELb0ELb1ELb1ELb0ELb1EEEEEEEEEvNT_6ParamsE,(.L_x_15 - _ZN7cutlass13device_kernelIN5flash11enable_sm90INS1_16FlashAttnFwdSm90INS1_25CollectiveMainloopFwdSm90ILi2EN4cute5tupleIJNS5_1CILi1EEES8_S8_EEENS6_IJNS7_ILi128EEENS7_ILi96EEENS7_ILi192EEEEEELi192ENS_10bfloat16_tEfNS_4arch4Sm90ELb0ELb1ELb0ELb1ELb0ELb0ELb0ELb1ELb1ELb0ELb0ELb0EEENS1_21CollectiveEpilogueFwdINS6_IJSA_SC_SB_EEES9_SE_SG_Li256ELb1ELb0ELb0ELb0EEENS1_36VarlenDynamicPersistentTileSchedulerILi128ELi96ELi256ELi32ELb0ELb0ELb1ELb1ELb0ELb1EEEEEEEEEvNT_6ParamsE)
        .other          _ZN7cutlass13device_kernelIN5flash11enable_sm90INS1_16FlashAttnFwdSm90INS1_25CollectiveMainloopFwdSm90ILi2EN4cute5tupleIJNS5_1CILi1EEES8_S8_EEENS6_IJNS7_ILi128EEENS7_ILi96EEENS7_ILi192EEEEEELi192ENS_10bfloat16_tEfNS_4arch4Sm90ELb0ELb1ELb0ELb1ELb0ELb0ELb0ELb1ELb1ELb0ELb0ELb0EEENS1_21CollectiveEpilogueFwdINS6_IJSA_SC_SB_EEES9_SE_SG_Li256ELb1ELb0ELb0ELb0EEENS1_36VarlenDynamicPersistentTileSchedulerILi128ELi96ELi256ELi32ELb0ELb0ELb1ELb1ELb0ELb1EEEEEEEEEvNT_6ParamsE,@"STO_CUDA_ENTRY STV_DEFAULT"
_ZN7cutlass13device_kernelIN5flash11enable_sm90INS1_16FlashAttnFwdSm90INS1_25CollectiveMainloopFwdSm90ILi2EN4cute5tupleIJNS5_1CILi1EEES8_S8_EEENS6_IJNS7_ILi128EEENS7_ILi96EEENS7_ILi192EEEEEELi192ENS_10bfloat16_tEfNS_4arch4Sm90ELb0ELb1ELb0ELb1ELb0ELb0ELb0ELb1ELb1ELb0ELb0ELb0EEENS1_21CollectiveEpilogueFwdINS6_IJSA_SC_SB_EEES9_SE_SG_Li256ELb1ELb0ELb0ELb0EEENS1_36VarlenDynamicPersistentTileSchedulerILi128ELi96ELi256ELi32ELb0ELb0ELb1ELb1ELb0ELb1EEEEEEEEEvNT_6ParamsE:
[----:B------:R-:W-:Y:S01]  /*0000*/  LDC R1, c[0x0][0x37c] ;  /* 0x0000df00ff017b82 */ /* 0x000fe20000000800 */
[----:B------:R-:W-:Y:S05]  /*0010*/  EXIT ;  /* 0x000000000000794d */ /* 0x000fea0003800000 */
.L_x_5:
        /* <DEDUP_REMOVED lines=14> */
.L_x_15:


//--------------------- .text._ZN7cutlass13device_kernelIN5flash11enable_sm90INS1_16FlashAttnFwdSm90INS1_25CollectiveMainloopFwdSm90ILi2EN4cute5tupleIJNS5_1CILi1EEES8_S8_EEENS6_IJNS7_ILi128EEENS7_ILi96EEENS7_ILi192EEEEEELi192ENS_10bfloat16_tEfNS_4arch4Sm90ELb0ELb1ELb0ELb1ELb0ELb1ELb0ELb1ELb1ELb0ELb0ELb0EEENS1_21CollectiveEpilogueFwdINS6_IJSA_SC_SB_EEES9_SE_SG_Li256ELb1ELb0ELb0ELb0EEENS1_36VarlenDynamicPersistentTileSchedulerILi128ELi96ELi256ELi32ELb0ELb0ELb1ELb1ELb0ELb1EEEEEEEEEvNT_6ParamsE --------------------------
	.section	.text._ZN7cutlass13device_kernelIN5flash11enable_sm90INS1_16FlashAttnFwdSm90INS1_25CollectiveMainloopFwdSm90ILi2EN4cute5tupleIJNS5_1CILi1EEES8_S8_EEENS6_IJNS7_ILi128EEENS7_ILi96EEENS7_ILi192EEEEEELi192ENS_10bfloat16_tEfNS_4arch4Sm90ELb0ELb1ELb0ELb1ELb0ELb1ELb0ELb1ELb1ELb0ELb0ELb0EEENS1_21CollectiveEpilogueFwdINS6_IJSA_SC_SB_EEES9_SE_SG_Li256ELb1ELb0ELb0ELb0EEENS1_36VarlenDynamicPersistentTileSchedulerILi128ELi96ELi256ELi32ELb0ELb0ELb1ELb1ELb0ELb1EEEEEEEEEvNT_6ParamsE,"ax",@progbits
	.align	128
.text._ZN7cutlass13device_kernelIN5flash11enable_sm90INS1_16FlashAttnFwdSm90INS1_25CollectiveMainloopFwdSm90ILi2EN4cute5tupleIJNS5_1CILi1EEES8_S8_EEENS6_IJNS7_ILi128EEENS7_ILi96EEENS7_ILi192EEEEEELi192ENS_10bfloat16_tEfNS_4arch4Sm90ELb0ELb1ELb0ELb1ELb0ELb1ELb0ELb1ELb1ELb0ELb0ELb0EEENS1_21CollectiveEpilogueFwdINS6_IJSA_SC_SB_EEES9_SE_SG_Li256ELb1ELb0ELb0ELb0EEENS1_36VarlenDynamicPersistentTileSchedulerILi128ELi96ELi256ELi32ELb0ELb0ELb1ELb1ELb0ELb1EEEEEEEEEvNT_6ParamsE:
        .type           _ZN7cutlass13device_kernelIN5flash11enable_sm90INS1_16FlashAttnFwdSm90INS1_25CollectiveMainloopFwdSm90ILi2EN4cute5tupleIJNS5_1CILi1EEES8_S8_EEENS6_IJNS7_ILi128EEENS7_ILi96EEENS7_ILi192EEEEEELi192ENS_10bfloat16_tEfNS_4arch4Sm90ELb0ELb1ELb0ELb1ELb0ELb1ELb0ELb1ELb1ELb0ELb0ELb0EEENS1_21CollectiveEpilogueFwdINS6_IJSA_SC_SB_EEES9_SE_SG_Li256ELb1ELb0ELb0ELb0EEENS1_36VarlenDynamicPersistentTileSchedulerILi128ELi96ELi256ELi32ELb0ELb0ELb1ELb1ELb0ELb1EEEEEEEEEvNT_6ParamsE,@function
        .size           _ZN7cutlass13device_kernelIN5flash11enable_sm90INS1_16FlashAttnFwdSm90INS1_25CollectiveMainloopFwdSm90ILi2EN4cute5tupleIJNS5_1CILi1EEES8_S8_EEENS6_IJNS7_ILi128EEENS7_ILi96EEENS7_ILi192EEEEEELi192ENS_10bfloat16_tEfNS_4arch4Sm90ELb0ELb1ELb0ELb1ELb0ELb1ELb0ELb1ELb1ELb0ELb0ELb0EEENS1_21CollectiveEpilogueFwdINS6_IJSA_SC_SB_EEES9_SE_SG_Li256ELb1ELb0ELb0ELb0EEENS1_36VarlenDynamicPersistentTileSchedulerILi128ELi96ELi256ELi32ELb0ELb0ELb1ELb1ELb0ELb1EEEEEEEEEvNT_6ParamsE,(.L_x_16 - _ZN7cutlass13device_kernelIN5flash11enable_sm90INS1_16FlashAttnFwdSm90INS1_25CollectiveMainloopFwdSm90ILi2EN4cute5tupleIJNS5_1CILi1EEES8_S8_EEENS6_IJNS7_ILi128EEENS7_ILi96EEENS7_ILi192EEEEEELi192ENS_10bfloat16_tEfNS_4arch4Sm90ELb0ELb1ELb0ELb1ELb0ELb1ELb0ELb1ELb1ELb0ELb0ELb0EEENS1_21CollectiveEpilogueFwdINS6_IJSA_SC_SB_EEES9_SE_SG_Li256ELb1ELb0ELb0ELb0EEENS1_36VarlenDynamicPersistentTileSchedulerILi128ELi96ELi256ELi32ELb0ELb0ELb1ELb1ELb0ELb1EEEEEEEEEvNT_6ParamsE)
        .other          _ZN7cutlass13device_kernelIN5flash11enable_sm90INS1_16FlashAttnFwdSm90INS1_25CollectiveMainloopFwdSm90ILi2EN4cute5tupleIJNS5_1CILi1EEES8_S8_EEENS6_IJNS7_ILi128EEENS7_ILi96EEENS7_ILi192EEEEEELi192ENS_10bfloat16_tEfNS_4arch4Sm90ELb0ELb1ELb0ELb1ELb0ELb1ELb0ELb1ELb1ELb0ELb0ELb0EEENS1_21CollectiveEpilogueFwdINS6_IJSA_SC_SB_EEES9_SE_SG_Li256ELb1ELb0ELb0ELb0EEENS1_36VarlenDynamicPersistentTileSchedulerILi128ELi96ELi256ELi32ELb0ELb0ELb1ELb1ELb0ELb1EEEEEEEEEvNT_6ParamsE,@"STO_CUDA_ENTRY STV_DEFAULT"
_ZN7cutlass13device_kernelIN5flash11enable_sm90INS1_16FlashAttnFwdSm90INS1_25CollectiveMainloopFwdSm90ILi2EN4cute5tupleIJNS5_1CILi1EEES8_S8_EEENS6_IJNS7_ILi128EEENS7_ILi96EEENS7_ILi192EEEEEELi192ENS_10bfloat16_tEfNS_4arch4Sm90ELb0ELb1ELb0ELb1ELb0ELb1ELb0ELb1ELb1ELb0ELb0ELb0EEENS1_21CollectiveEpilogueFwdINS6_IJSA_SC_SB_EEES9_SE_SG_Li256ELb1ELb0ELb0ELb0EEENS1_36VarlenDynamicPersistentTileSchedulerILi128ELi96ELi256ELi32ELb0ELb0ELb1ELb1ELb0ELb1EEEEEEEEEvNT_6ParamsE:
[----:B------:R-:W-:Y:S01]  /*0000*/  LDC R1, c[0x0][0x37c] ;  /* 0x0000df00ff017b82 */ /* 0x000fe20000000800 */
[----:B------:R-:W-:Y:S05]  /*0010*/  EXIT ;  /* 0x000000000000794d */ /* 0x000fea0003800000 */
.L_x_6:
        /* <DEDUP_REMOVED lines=14> */
.L_x_16:


//--------------------- .text._ZN7cutlass13device_kernelIN5flash11enable_sm90INS1_16FlashAttnFwdSm90INS1_25CollectiveMainloopFwdSm90ILi2EN4cute5tupleIJNS5_1CILi1EEES8_S8_EEENS6_IJNS7_ILi128EEENS7_ILi112EEENS7_ILi192EEEEEELi192ENS_10bfloat16_tEfNS_4arch4Sm90ELb1ELb0ELb0ELb0ELb0ELb0ELb0ELb1ELb1ELb0ELb0ELb0EEENS1_21CollectiveEpilogueFwdINS6_IJSA_SC_SB_EEES9_SE_SG_Li256ELb0ELb0ELb0ELb0EEENS1_30DynamicPersistentTileSchedulerILi256ELi32ELb0ELb0ELb1EEEEEEEEEvNT_6ParamsE --------------------------
	.section	.text._ZN7cutlass13device_kernelIN5flash11enable_sm90INS1_16FlashAttnFwdSm90INS1_25CollectiveMainloopFwdSm90ILi2EN4cute5tupleIJNS5_1CILi1EEES8_S8_EEENS6_IJNS7_ILi128EEENS7_ILi112EEENS7_ILi192EEEEEELi192ENS_10bfloat16_tEfNS_4arch4Sm90ELb1ELb0ELb0ELb0ELb0ELb0ELb0ELb1ELb1ELb0ELb0ELb0EEENS1_21CollectiveEpilogueFwdINS6_IJSA_SC_SB_EEES9_SE_SG_Li256ELb0ELb0ELb0ELb0EEENS1_30DynamicPersistentTileSchedulerILi256ELi32ELb0ELb0ELb1EEEEEEEEEvNT_6ParamsE,"ax",@progbits
	.align	128
.text._ZN7cutlass13device_kernelIN5flash11enable_sm90INS1_16FlashAttnFwdSm90INS1_25CollectiveMainloopFwdSm90ILi2EN4cute5tupleIJNS5_1CILi1EEES8_S8_EEENS6_IJNS7_ILi128EEENS7_ILi112EEENS7_ILi192EEEEEELi192ENS_10bfloat16_tEfNS_4arch4Sm90ELb1ELb0ELb0ELb0ELb0ELb0ELb0ELb1ELb1ELb0ELb0ELb0EEENS1_21CollectiveEpilogueFwdINS6_IJSA_SC_SB_EEES9_SE_SG_Li256ELb0ELb0ELb0ELb0EEENS1_30DynamicPersistentTileSchedulerILi256ELi32ELb0ELb0ELb1EEEEEEEEEvNT_6ParamsE:
        .type           _ZN7cutlass13device_kernelIN5flash11enable_sm90INS1_16FlashAttnFwdSm90INS1_25CollectiveMainloopFwdSm90ILi2EN4cute5tupleIJNS5_1CILi1EEES8_S8_EEENS6_IJNS7_ILi128EEENS7_ILi112EEENS7_ILi192EEEEEELi192ENS_10bfloat16_tEfNS_4arch4Sm90ELb1ELb0ELb0ELb0ELb0ELb0ELb0ELb1ELb1ELb0ELb0ELb0EEENS1_21CollectiveEpilogueFwdINS6_IJSA_SC_SB_EEES9_SE_SG_Li256ELb0ELb0ELb0ELb0EEENS1_30DynamicPersistentTileSchedulerILi256ELi32ELb0ELb0ELb1EEEEEEEEEvNT_6ParamsE,@function
        .size           _ZN7cutlass13device_kernelIN5flash11enable_sm90INS1_16FlashAttnFwdSm90INS1_25CollectiveMainloopFwdSm90ILi2EN4cute5tupleIJNS5_1CILi1EEES8_S8_EEENS6_IJNS7_ILi128EEENS7_ILi112EEENS7_ILi192EEEEEELi192ENS_10bfloat16_tEfNS_4arch4Sm90ELb1ELb0ELb0ELb0ELb0ELb0ELb0ELb1ELb1ELb0ELb0ELb0EEENS1_21CollectiveEpilogueFwdINS6_IJSA_SC_SB_EEES9_SE_SG_Li256ELb0ELb0ELb0ELb0EEENS1_30DynamicPersistentTileSchedulerILi256ELi32ELb0ELb0ELb1EEEEEEEEEvNT_6ParamsE,(.L_x_17 - _ZN7cutlass13device_kernelIN5flash11enable_sm90INS1_16FlashAttnFwdSm90INS1_25CollectiveMainloopFwdSm90ILi2EN4cute5tupleIJNS5_1CILi1EEES8_S8_EEENS6_IJNS7_ILi128EEENS7_ILi112EEENS7_ILi192EEEEEELi192ENS_10bfloat16_tEfNS_4arch4Sm90ELb1ELb0ELb0ELb0ELb0ELb0ELb0ELb1ELb1ELb0ELb0ELb0EEENS1_21CollectiveEpilogueFwdINS6_IJSA_SC_SB_EEES9_SE_SG_Li256ELb0ELb0ELb0ELb0EEENS1_30DynamicPersistentTileSchedulerILi256ELi32ELb0ELb0ELb1EEEEEEEEEvNT_6ParamsE)
        .other          _ZN7cutlass13device_kernelIN5flash11enable_sm90INS1_16FlashAttnFwdSm90INS1_25CollectiveMainloopFwdSm90ILi2EN4cute5tupleIJNS5_1CILi1EEES8_S8_EEENS6_IJNS7_ILi128EEENS7_ILi112EEENS7_ILi192EEEEEELi192ENS_10bfloat16_tEfNS_4arch4Sm90ELb1ELb0ELb0ELb0ELb0ELb0ELb0ELb1ELb1ELb0ELb0ELb0EEENS1_21CollectiveEpilogueFwdINS6_IJSA_SC_SB_EEES9_SE_SG_Li256ELb0ELb0ELb0ELb0EEENS1_30DynamicPersistentTileSchedulerILi256ELi32ELb0ELb0ELb1EEEEEEEEEvNT_6ParamsE,@"STO_CUDA_ENTRY STV_DEFAULT"
_ZN7cutlass13device_kernelIN5flash11enable_sm90INS1_16FlashAttnFwdSm90INS1_25CollectiveMainloopFwdSm90ILi2EN4cute5tupleIJNS5_1CILi1EEES8_S8_EEENS6_IJNS7_ILi128EEENS7_ILi112EEENS7_ILi192EEEEEELi192ENS_10bfloat16_tEfNS_4arch4Sm90ELb1ELb0ELb0ELb0ELb0ELb0ELb0ELb1ELb1ELb0ELb0ELb0EEENS1_21CollectiveEpilogueFwdINS6_IJSA_SC_SB_EEES9_SE_SG_Li256ELb0ELb0ELb0ELb0EEENS1_30DynamicPersistentTileSchedulerILi256ELi32ELb0ELb0ELb1EEEEEEEEEvNT_6ParamsE:
[----:B------:R-:W-:Y:S01]  /*0000*/  LDC R1, c[0x0][0x37c] ;  /* 0x0000df00ff017b82 */ /* 0x000fe20000000800 */
[----:B------:R-:W-:Y:S05]  /*0010*/  EXIT ;  /* 0x000000000000794d */ /* 0x000fea0003800000 */
.L_x_7:
        /* <DEDUP_REMOVED lines=14> */
.L_x_17:


//--------------------- .text._ZN7cutlass13device_kernelIN5flash11enable_sm90INS1_16FlashAttnFwdSm90INS1_25CollectiveMainloopFwdSm90ILi2EN4cute5tupleIJNS5_1CILi1EEES8_S8_EEENS6_IJNS7_ILi128EEENS7_ILi112EEENS7_ILi192EEEEEELi192ENS_10bfloat16_tEfNS_4arch4Sm90ELb1ELb0ELb0ELb1ELb0ELb0ELb0ELb1ELb1ELb0ELb0ELb0EEENS1_21CollectiveEpilogueFwdINS6_IJSA_SC_SB_EEES9_SE_SG_Li256ELb1ELb0ELb0ELb0EEENS1_36VarlenDynamicPersistentTileSchedulerILi128ELi112ELi256ELi32ELb0ELb0ELb1ELb1ELb1ELb1EEEEEEEEEvNT_6ParamsE --------------------------
	.section	.text._ZN7cutlass13device_kernelIN5flash11enable_sm90INS1_16FlashAttnFwdSm90INS1_25CollectiveMainloopFwdSm90ILi2EN4cute5tupleIJNS5_1CILi1EEES8_S8_EEENS6_IJNS7_ILi128EEENS7_ILi112EEENS7_ILi192EEEEEELi192ENS_10bfloat16_tEfNS_4arch4Sm90ELb1ELb0ELb0ELb1ELb0ELb0ELb0ELb1ELb1ELb0ELb0ELb0EEENS1_21CollectiveEpilogueFwdINS6_IJSA_SC_SB_EEES9_SE_SG_Li256ELb1ELb0ELb0ELb0EEENS1_36VarlenDynamicPersistentTileSchedulerILi128ELi112ELi256ELi32ELb0ELb0ELb1ELb1ELb1ELb1EEEEEEEEEvNT_6ParamsE,"ax",@progbits
	.align	128
.text._ZN7cutlass13device_kernelIN5flash11enable_sm90INS1_16FlashAttnFwdSm90INS1_25CollectiveMainloopFwdSm90ILi2EN4cute5tupleIJNS5_1CILi1EEES8_S8_EEENS6_IJNS7_ILi128EEENS7_ILi112EEENS7_ILi192EEEEEELi192ENS_10bfloat16_tEfNS_4arch4Sm90ELb1ELb0ELb0ELb1ELb0ELb0ELb0ELb1ELb1ELb0ELb0ELb0EEENS1_21CollectiveEpilogueFwdINS6_IJSA_SC_SB_EEES9_SE_SG_Li256ELb1ELb0ELb0ELb0EEENS1_36VarlenDynamicPersistentTileSchedulerILi128ELi112ELi256ELi32ELb0ELb0ELb1ELb1ELb1ELb1EEEEEEEEEvNT_6ParamsE:
        .type           _ZN7cutlass13device_kernelIN5flash11enable_sm90INS1_16FlashAttnFwdSm90INS1_25CollectiveMainloopFwdSm90ILi2EN4cute5tupleIJNS5_1CILi1EEES8_S8_EEENS6_IJNS7_ILi128EEENS7_ILi112EEENS7_ILi192EEEEEELi192ENS_10bfloat16_tEfNS_4arch4Sm90ELb1ELb0ELb0ELb1ELb0ELb0ELb0ELb1ELb1ELb0ELb0ELb0EEENS1_21CollectiveEpilogueFwdINS6_IJSA_SC_SB_EEES9_SE_SG_Li256ELb1ELb0ELb0ELb0EEENS1_36VarlenDynamicPersistentTileSchedulerILi128ELi112ELi256ELi32ELb0ELb0ELb1ELb1ELb1ELb1EEEEEEEEEvNT_6ParamsE,@function
        .size           _ZN7cutlass13device_kernelIN5flash11enable_sm90INS1_16FlashAttnFwdSm90INS1_25CollectiveMainloopFwdSm90ILi2EN4cute5tupleIJNS5_1CILi1EEES8_S8_EEENS6_IJNS7_ILi128EEENS7_ILi112EEENS7_ILi192EEEEEELi192ENS_10bfloat16_tEfNS_4arch4Sm90ELb1ELb0ELb0ELb1ELb0ELb0ELb0ELb1ELb1ELb0ELb0ELb0EEENS1_21CollectiveEpilogueFwdINS6_IJSA_SC_SB_EEES9_SE_SG_Li256ELb1ELb0ELb0ELb0EEENS1_36VarlenDynamicPersistentTileSchedulerILi128ELi112ELi256ELi32ELb0ELb0ELb1ELb1ELb1ELb1EEEEEEEEEvNT_6ParamsE,(.L_x_18 - _ZN7cutlass13device_kernelIN5flash11enable_sm90INS1_16FlashAttnFwdSm90INS1_25CollectiveMainloopFwdSm90ILi2EN4cute5tupleIJNS5_1CILi1EEES8_S8_EEENS6_IJNS7_ILi128EEENS7_ILi112EEENS7_ILi192EEEEEELi192ENS_10bfloat16_tEfNS_4arch4Sm90ELb1ELb0ELb0ELb1ELb0ELb0ELb0ELb1ELb1ELb0ELb0ELb0EEENS1_21CollectiveEpilogueFwdINS6_IJSA_SC_SB_EEES9_SE_SG_Li256ELb1ELb0ELb0ELb0EEENS1_36VarlenDynamicPersistentTileSchedulerILi128ELi112ELi256ELi32ELb0ELb0ELb1ELb1ELb1ELb1EEEEEEEEEvNT_6ParamsE)
        .other          _ZN7cutlass13device_kernelIN5flash11enable_sm90INS1_16FlashAttnFwdSm90INS1_25CollectiveMainloopFwdSm90ILi2EN4cute5tupleIJNS5_1CILi1EEES8_S8_EEENS6_IJNS7_ILi128EEENS7_ILi112EEENS7_ILi192EEEEEELi192ENS_10bfloat16_tEfNS_4arch4Sm90ELb1ELb0ELb0ELb1ELb0ELb0ELb0ELb1ELb1ELb0ELb0ELb0EEENS1_21CollectiveEpilogueFwdINS6_IJSA_SC_SB_EEES9_SE_SG_Li256ELb1ELb0ELb0ELb0EEENS1_36VarlenDynamicPersistentTileSchedulerILi128ELi112ELi256ELi32ELb0ELb0ELb1ELb1ELb1ELb1EEEEEEEEEvNT_6ParamsE,@"STO_CUDA_ENTRY STV_DEFAULT"
_ZN7cutlass13device_kernelIN5flash11enable_sm90INS1_16FlashAttnFwdSm90INS1_25CollectiveMainloopFwdSm90ILi2EN4cute5tupleIJNS5_1CILi1EEES8_S8_EEENS6_IJNS7_ILi128EEENS7_ILi112EEENS7_ILi192EEEEEELi192ENS_10bfloat16_tEfNS_4arch4Sm90ELb1ELb0ELb0ELb1ELb0ELb0ELb0ELb1ELb1ELb0ELb0ELb0EEENS1_21CollectiveEpilogueFwdINS6_IJSA_SC_SB_EEES9_SE_SG_Li256ELb1ELb0ELb0ELb0EEENS1_36VarlenDynamicPersistentTileSchedulerILi128ELi112ELi256ELi32ELb0ELb0ELb1ELb1ELb1ELb1EEEEEEEEEvNT_6ParamsE:
[----:B------:R-:W-:Y:S01]  /*0000*/  LDC R1, c[0x0][0x37c] ;  /* 0x0000df00ff017b82 */ /* 0x000fe20000000800 */
[----:B------:R-:W-:Y:S05]  /*0010*/  EXIT ;  /* 0x000000000000794d */ /* 0x000fea0003800000 */
.L_x_8:
        /* <DEDUP_REMOVED lines=14> */
.L_x_18:


//--------------------- .text._ZN7cutlass13device_kernelIN5flash11enable_sm90INS1_16FlashAttnFwdSm90INS1_25CollectiveMainloopFwdSm90ILi2EN4cute5tupleIJNS5_1CILi1EEES8_S8_EEENS6_IJNS7_ILi128EEENS7_ILi112EEENS7_ILi192EEEEEELi192ENS_10bfloat16_tEfNS_4arch4Sm90ELb1ELb0ELb0ELb1ELb0ELb1ELb0ELb1ELb1ELb0ELb0ELb0EEENS1_21CollectiveEpilogueFwdINS6_IJSA_SC_SB_EEES9_SE_SG_Li256ELb1ELb0ELb0ELb0EEENS1_36VarlenDynamicPersistentTileSchedulerILi128ELi112ELi256ELi32ELb0ELb0ELb1ELb1ELb1ELb1EEEEEEEEEvNT_6ParamsE --------------------------
	.section	.text._ZN7cutlass13device_kernelIN5flash11enable_sm90INS1_16FlashAttnFwdSm90INS1_25CollectiveMainloopFwdSm90ILi2EN4cute5tupleIJNS5_1CILi1EEES8_S8_EEENS6_IJNS7_ILi128EEENS7_ILi112EEENS7_ILi192EEEEEELi192ENS_10bfloat16_tEfNS_4arch4Sm90ELb1ELb0ELb0ELb1ELb0ELb1ELb0ELb1ELb1ELb0ELb0ELb0EEENS1_21CollectiveEpilogueFwdINS6_IJSA_SC_SB_EEES9_SE_SG_Li256ELb1ELb0ELb0ELb0EEENS1_36VarlenDynamicPersistentTileSchedulerILi128ELi112ELi256ELi32ELb0ELb0ELb1ELb1ELb1ELb1EEEEEEEEEvNT_6ParamsE,"ax",@progbits
	.align	128
.text._ZN7cutlass13device_kernelIN5flash11enable_sm90INS1_16FlashAttnFwdSm90INS1_25CollectiveMainloopFwdSm90ILi2EN4cute5tupleIJNS5_1CILi1EEES8_S8_EEENS6_IJNS7_ILi128EEENS7_ILi112EEENS7_ILi192EEEEEELi192ENS_10bfloat16_tEfNS_4arch4Sm90ELb1ELb0ELb0ELb1ELb0ELb1ELb0ELb1ELb1ELb0ELb0ELb0EEENS1_21CollectiveEpilogueFwdINS6_IJSA_SC_SB_EEES9_SE_SG_Li256ELb1ELb0ELb0ELb0EEENS1_36VarlenDynamicPersistentTileSchedulerILi128ELi112ELi256ELi32ELb0ELb0ELb1ELb1ELb1ELb1EEEEEEEEEvNT_6ParamsE:
        .type           _ZN7cutlass13device_kernelIN5flash11enable_sm90INS1_16FlashAttnFwdSm90INS1_25CollectiveMainloopFwdSm90ILi2EN4cute5tupleIJNS5_1CILi1EEES8_S8_EEENS6_IJNS7_ILi128EEENS7_ILi112EEENS7_ILi192EEEEEELi192ENS_10bfloat16_tEfNS_4arch4Sm90ELb1ELb0ELb0ELb1ELb0ELb1ELb0ELb1ELb1ELb0ELb0ELb0EEENS1_21CollectiveEpilogueFwdINS6_IJSA_SC_SB_EEES9_SE_SG_Li256ELb1ELb0ELb0ELb0EEENS1_36VarlenDynamicPersistentTileSchedulerILi128ELi112ELi256ELi32ELb0ELb0ELb1ELb1ELb1ELb1EEEEEEEEEvNT_6ParamsE,@function
        .size           _ZN7cutlass13device_kernelIN5flash11enable_sm90INS1_16FlashAttnFwdSm90INS1_25CollectiveMainloopFwdSm90ILi2EN4cute5tupleIJNS5_1CILi1EEES8_S8_EEENS6_IJNS7_ILi128EEENS7_ILi112EEENS7_ILi192EEEEEELi192ENS_10bfloat16_tEfNS_4arch4Sm90ELb1ELb0ELb0ELb1ELb0ELb1ELb0ELb1ELb1ELb0ELb0ELb0EEENS1_21CollectiveEpilogueFwdINS6_IJSA_SC_SB_EEES9_SE_SG_Li256ELb1ELb0ELb0ELb0EEENS1_36VarlenDynamicPersistentTileSchedulerILi128ELi112ELi256ELi32ELb0ELb0ELb1ELb1ELb1ELb1EEEEEEEEEvNT_6ParamsE,(.L_x_19 - _ZN7cutlass13device_kernelIN5flash11enable_sm90INS1_16FlashAttnFwdSm90INS1_25CollectiveMainloopFwdSm90ILi2EN4cute5tupleIJNS5_1CILi1EEES8_S8_EEENS6_IJNS7_ILi128EEENS7_ILi112EEENS7_ILi192EEEEEELi192ENS_10bfloat16_tEfNS_4arch4Sm90ELb1ELb0ELb0ELb1ELb0ELb1ELb0ELb1ELb1ELb0ELb0ELb0EEENS1_21CollectiveEpilogueFwdINS6_IJSA_SC_SB_EEES9_SE_SG_Li256ELb1ELb0ELb0ELb0EEENS1_36VarlenDynamicPersistentTileSchedulerILi128ELi112ELi256ELi32ELb0ELb0ELb1ELb1ELb1ELb1EEEEEEEEEvNT_6ParamsE)
        .other          _ZN7cutlass13device_kernelIN5flash11enable_sm90INS1_16FlashAttnFwdSm90INS1_25CollectiveMainloopFwdSm90ILi2EN4cute5tupleIJNS5_1CILi1EEES8_S8_EEENS6_IJNS7_ILi128EEENS7_ILi112EEENS7_ILi192EEEEEELi192ENS_10bfloat16_tEfNS_4arch4Sm90ELb1ELb0ELb0ELb1ELb0ELb1ELb0ELb1ELb1ELb0ELb0ELb0EEENS1_21CollectiveEpilogueFwdINS6_IJSA_SC_SB_EEES9_SE_SG_Li256ELb1ELb0ELb0ELb0EEENS1_36VarlenDynamicPersistentTileSchedulerILi128ELi112ELi256ELi32ELb0ELb0ELb1ELb1ELb1ELb1EEEEEEEEEvNT_6ParamsE,@"STO_CUDA_ENTRY STV_DEFAULT"
_ZN7cutlass13device_kernelIN5flash11enable_sm90INS1_16FlashAttnFwdSm90INS1_25CollectiveMainloopFwdSm90ILi2EN4cute5tupleIJNS5_1CILi1EEES8_S8_EEENS6_IJNS7_ILi128EEENS7_ILi112EEENS7_ILi192EEEEEELi192ENS_10bfloat16_tEfNS_4arch4Sm90ELb1ELb0ELb0ELb1ELb0ELb1ELb0ELb1ELb1ELb0ELb0ELb0EEENS1_21CollectiveEpilogueFwdINS6_IJSA_SC_SB_EEES9_SE_SG_Li256ELb1ELb0ELb0ELb0EEENS1_36VarlenDynamicPersistentTileSchedulerILi128ELi112ELi256ELi32ELb0ELb0ELb1ELb1ELb1ELb1EEEEEEEEEvNT_6ParamsE:
[----:B------:R-:W-:Y:S01]  /*0000*/  LDC R1, c[0x0][0x37c] ;  /* 0x0000df00ff017b82 */ /* 0x000fe20000000800 */
[----:B------:R-:W-:Y:S05]  /*0010*/  EXIT ;  /* 0x000000000000794d */ /* 0x000fea0003800000 */
.L_x_9:
        /* <DEDUP_REMOVED lines=14> */
.L_x_19:


//--------------------- .nv.shared.reserved.0     --------------------------
	.section	.nv.shared.reserved.0,"aw",@nobits
	.weak		__nv_reservedSMEM_offset_0_alias
	.size		__nv_reservedSMEM_offset_0_alias, 0, 64
	.other		__nv_reservedSMEM_offset_0_alias,@"STO_CUDA_RESERVED_SHARED STV_DEFAULT"
__nv_reservedSMEM_offset_0_alias:
	.zero		0
	.zero		64


//--------------------- .nv.global                --------------------------
	.section	.nv.global,"aw",@nobits
.nv.global:
	.type		_ZN66_INTERNAL_725718ff_30_flash_fwd_hdim192_bf16_sm90_cu_f3e6f9ee_34644cute1_E,@object
	.size		_ZN66_INTERNAL_725718ff_30_flash_fwd_hdim192_bf16_sm90_cu_f3e6f9ee_34644cute1_E,(_ZN66_INTERNAL_725718ff_30_flash_fwd_hdim192_bf16_sm90_cu_f3e6f9ee_34644cuda3std3__45__cpo6cbeginE - _ZN66_INTERNAL_725718ff_30_flash_fwd_hdim192_bf16_sm90_cu_f3e6f9ee_34644cute1_E)
_ZN66_INTERNAL_725718ff_30_flash_fwd_hdim192_bf16_sm90_cu_f3e6f9ee_34644cute1_E:
	.zero		1
	.type		_ZN66_INTERNAL_725718ff_30_flash_fwd_hdim192_bf16_sm90_cu_f3e6f9ee_34644cuda3std3__45__cpo6cbeginE,@object
	.size		_ZN66_INTERNAL_725718ff_30_flash_fwd_hdim192_bf16_sm90_cu_f3e6f9ee_34644cuda3std3__45__cpo6cbeginE,(_ZN66_INTERNAL_725718ff_30_flash_fwd_hdim192_bf16_sm90_cu_f3e6f9ee_34644cuda3std3__48in_placeE - _ZN66_INTERNAL_725718ff_30_flash_fwd_hdim192_bf16_sm90_cu_f3e6f9ee_34644cuda3std3__45__cpo6cbeginE)
_ZN66_INTERNAL_725718ff_30_flash_fwd_hdim192_bf16_sm90_cu_f3e6f9ee_34644cuda3std3__45__cpo6cbeginE:
	.zero		1
	.type		_ZN66_INTERNAL_725718ff_30_flash_fwd_hdim192_bf16_sm90_cu_f3e6f9ee_34644cuda3std3__48in_placeE,@object
	.size		_ZN66_INTERNAL_725718ff_30_flash_fwd_hdim192_bf16_sm90_cu_f3e6f9ee_34644cuda3std3__48in_placeE,(_ZN66_INTERNAL_725718ff_30_flash_fwd_hdim192_bf16_sm90_cu_f3e6f9ee_34644cuda3std6ranges3__45__cpo9iter_moveE - _ZN66_INTERNAL_725718ff_30_flash_fwd_hdim192_bf16_sm90_cu_f3e6f9ee_34644cuda3std3__48in_placeE)
_ZN66_INTERNAL_725718ff_30_flash_fwd_hdim192_bf16_sm90_cu_f3e6f9ee_34644cuda3std3__48in_placeE:
	.zero		1
	.type		_ZN66_INTERNAL_725718ff_30_flash_fwd_hdim192_bf16_sm90_cu_f3e6f9ee_34644cuda3std6ranges3__45__cpo9iter_moveE,@object
	.size		_ZN66_INTERNAL_725718ff_30_flash_fwd_hdim192_bf16_sm90_cu_f3e6f9ee_34644cuda3std6ranges3__45__cpo9iter_moveE,(_ZN66_INTERNAL_725718ff_30_flash_fwd_hdim192_bf16_sm90_cu_f3e6f9ee_34644cuda3std3__45__cpo5beginE - _ZN66_INTERNAL_725718ff_30_flash_fwd_hdim192_bf16_sm90_cu_f3e6f9ee_34644cuda3std6ranges3__45__cpo9iter_moveE)
_ZN66_INTERNAL_725718ff_30_flash_fwd_hdim192_bf16_sm90_cu_f3e6f9ee_34644cuda3std6ranges3__45__cpo9iter_moveE:
	.zero		1
	.type		_ZN66_INTERNAL_725718ff_30_flash_fwd_hdim192_bf16_sm90_cu_f3e6f9ee_34644cuda3std3__45__cpo5beginE,@object
	.size		_ZN66_INTERNAL_725718ff_30_flash_fwd_hdim192_bf16_sm90_cu_f3e6f9ee_34644cuda3std3__45__cpo5beginE,(_ZN66_INTERNAL_725718ff_30_flash_fwd_hdim192_bf16_sm90_cu_f3e6f9ee_34644cuda3std3__468_GLOBAL__N__725718ff_30_flash_fwd_hdim192_bf16_sm90_cu_f3e6f9ee_34646ignoreE - _ZN66_INTERNAL_725718ff_30_flash_fwd_hdim192_bf16_sm90_cu_f3e6f9ee_34644cuda3std3__45__cpo5beginE)
_ZN66_INTERNAL_725718ff_30_flash_fwd_hdim192_bf16_sm90_cu_f3e6f9ee_34644cuda3std3__45__cpo5beginE:
	.zero		1
	.type		_ZN66_INTERNAL_725718ff_30_flash_fwd_hdim192_bf16_sm90_cu_f3e6f9ee_34644cuda3std3__468_GLOBAL__N__725718ff_30_flash_fwd_hdim192_bf16_sm90_cu_f3e6f9ee_34646ignoreE,@object
	.size		_ZN66_INTERNAL_725718ff_30_flash_fwd_hdim192_bf16_sm90_cu_f3e6f9ee_34644cuda3std3__468_GLOBAL__N__725718ff_30_flash_fwd_hdim192_bf16_sm90_cu_f3e6f9ee_34646ignoreE,(_ZN66_INTERNAL_725718ff_30_flash_fwd_hdim192_bf16_sm90_cu_f3e6f9ee_34644cute7productE - _ZN66_INTERNAL_725718ff_30_flash_fwd_hdim192_bf16_sm90_cu_f3e6f9ee_34644cuda3std3__468_GLOBAL__N__725718ff_30_flash_fwd_hdim192_bf16_sm90_cu_f3e6f9ee_34646ignoreE)
_ZN66_INTERNAL_725718ff_30_flash_fwd_hdim192_bf16_sm90_cu_f3e6f9ee_34644cuda3std3__468_GLOBAL__N__725718ff_30_flash_fwd_hdim192_bf16_sm90_cu_f3e6f9ee_34646ignoreE:
	.zero		1
	.type		_ZN66_INTERNAL_725718ff_30_flash_fwd_hdim192_bf16_sm90_cu_f3e6f9ee_34644cute7productE,@object
	.size		_ZN66_INTERNAL_725718ff_30_flash_fwd_hdim192_bf16_sm90_cu_f3e6f9ee_34644cute7productE,(_ZN66_INTERNAL_725718ff_30_flash_fwd_hdim192_bf16_sm90_cu_f3e6f9ee_34644cuda3std3__45__cpo3endE - _ZN66_INTERNAL_725718ff_30_flash_fwd_hdim192_bf16_sm90_cu_f3e6f9ee_34644cute7productE)
_ZN66_INTERNAL_725718ff_30_flash_fwd_hdim192_bf16_sm90_cu_f3e6f9ee_34644cute7productE:
	.zero		1
	.type		_ZN66_INTERNAL_725718ff_30_flash_fwd_hdim192_bf16_sm90_cu_f3e6f9ee_34644cuda3std3__45__cpo3endE,@object
	.size		_ZN66_INTERNAL_725718ff_30_flash_fwd_hdim192_bf16_sm90_cu_f3e6f9ee_34644cuda3std3__45__cpo3endE,(_ZN66_INTERNAL_725718ff_30_flash_fwd_hdim192_bf16_sm90_cu_f3e6f9ee_34644cuda3std3__419piecewise_constructE - _ZN66_INTERNAL_725718ff_30_flash_fwd_hdim192_bf16_sm90_cu_f3e6f9ee_34644cuda3std3__45__cpo3endE)
_ZN66_INTERNAL_725718ff_30_flash_fwd_hdim192_bf16_sm90_cu_f3e6f9ee_34644cuda3std3__45__cpo3endE:
	.zero		1
	.type		_ZN66_INTERNAL_725718ff_30_flash_fwd_hdim192_bf16_sm90_cu_f3e6f9ee_34644cuda3std3__419piecewise_constructE,@object
	.size		_ZN66_INTERNAL_725718ff_30_flash_fwd_hdim192_bf16_sm90_cu_f3e6f9ee_34644cuda3std3__419piecewise_constructE,(_ZN66_INTERNAL_725718ff_30_flash_fwd_hdim192_bf16_sm90_cu_f3e6f9ee_34644cuda3std3__45__cpo4cendE - _ZN66_INTERNAL_725718ff_30_flash_fwd_hdim192_bf16_sm90_cu_f3e6f9ee_34644cuda3std3__419piecewise_constructE)
_ZN66_INTERNAL_725718ff_30_flash_fwd_hdim192_bf16_sm90_cu_f3e6f9ee_34644cuda3std3__419piecewise_constructE:
	.zero		1
	.type		_ZN66_INTERNAL_725718ff_30_flash_fwd_hdim192_bf16_sm90_cu_f3e6f9ee_34644cuda3std3__45__cpo4cendE,@object
	.size		_ZN66_INTERNAL_725718ff_30_flash_fwd_hdim192_bf16_sm90_cu_f3e6f9ee_34644cuda3std3__45__cpo4cendE,(_ZN66_INTERNAL_725718ff_30_flash_fwd_hdim192_bf16_sm90_cu_f3e6f9ee_34644cuda3std6ranges3__45__cpo4swapE - _ZN66_INTERNAL_725718ff_30_flash_fwd_hdim192_bf16_sm90_cu_f3e6f9ee_34644cuda3std3__45__cpo4cendE)
_ZN66_INTERNAL_725718ff_30_flash_fwd_hdim192_bf16_sm90_cu_f3e6f9ee_34644cuda3std3__45__cpo4cendE:
	.zero		1
	.type		_ZN66_INTERNAL_725718ff_30_flash_fwd_hdim192_bf16_sm90_cu_f3e6f9ee_34644cuda3std6ranges3__45__cpo4swapE,@object
	.size		_ZN66_INTERNAL_725718ff_30_flash_fwd_hdim192_bf16_sm90_cu_f3e6f9ee_34644cuda3std6ranges3__45__cpo4swapE,(.L_7 - _ZN66_INTERNAL_725718ff_30_flash_fwd_hdim192_bf16_sm90_cu_f3e6f9ee_34644cuda3std6ranges3__45__cpo4swapE)
_ZN66_INTERNAL_725718ff_30_flash_fwd_hdim192_bf16_sm90_cu_f3e6f9ee_34644cuda3std6ranges3__45__cpo4swapE:
	.zero		1
.L_7:


//--------------------- .nv.constant0._ZN7cutlass13device_kernelIN5flash11enable_sm90INS1_16FlashAttnFwdSm90INS1_25CollectiveMainloopFwdSm90ILi2EN4cute5tupleIJNS5_1CILi1EEES8_S8_EEENS6_IJNS7_ILi128EEENS7_ILi112EEENS7_ILi192EEEEEELi192ENS_10bfloat16_tEfNS_4arch4Sm90ELb0ELb0ELb0ELb0ELb0ELb0ELb0ELb1ELb1ELb0ELb0ELb0EEENS1_21CollectiveEpilogueFwdINS6_IJSA_SC_SB_EEES9_SE_SG_Li256ELb0ELb0ELb0ELb0EEENS1_29StaticPersistentTileSchedulerILb0EEEEEEEEEvNT_6ParamsE --------------------------
	.section	.nv.constant0._ZN7cutlass13device_kernelIN5flash11enable_sm90INS1_16FlashAttnFwdSm90INS1_25CollectiveMainloopFwdSm90ILi2EN4cute5tupleIJNS5_1CILi1EEES8_S8_EEENS6_IJNS7_ILi128EEENS7_ILi112EEENS7_ILi192EEEEEELi192ENS_10bfloat16_tEfNS_4arch4Sm90ELb0ELb0ELb0ELb0ELb0ELb0ELb0ELb1ELb1ELb0ELb0ELb0EEENS1_21CollectiveEpilogueFwdINS6_IJSA_SC_SB_EEES9_SE_SG_Li256ELb0ELb0ELb0ELb0EEENS1_29StaticPersistentTileSchedulerILb0EEEEEEEEEvNT_6ParamsE,"a",@progbits
	.sectionflags	@""
	.align	4
.nv.constant0._ZN7cutlass13device_kernelIN5flash11enable_sm90INS1_16FlashAttnFwdSm90INS1_25CollectiveMainloopFwdSm90ILi2EN4cute5tupleIJNS5_1CILi1EEES8_S8_EEENS6_IJNS7_ILi128EEENS7_ILi112EEENS7_ILi192EEEEEELi192ENS_10bfloat16_tEfNS_4arch4Sm90ELb0ELb0ELb0ELb0ELb0ELb0ELb0ELb1ELb1ELb0ELb0ELb0EEENS1_21CollectiveEpilogueFwdINS6_IJSA_SC_SB_EEES9_SE_SG_Li256ELb0ELb0ELb0ELb0EEENS1_29StaticPersistentTileSchedulerILb0EEEEEEEEEvNT_6ParamsE:
	.zero		3840


//--------------------- .nv.constant0._ZN7cutlass13device_kernelIN5flash11enable_sm90INS1_16FlashAttnFwdSm90INS1_25CollectiveMainloopFwdSm90ILi2EN4cute5tupleIJNS5_1CILi2EEENS7_ILi1EEES9_EEENS6_IJNS7_ILi128EEENS7_ILi112EEENS7_ILi192EEEEEELi192ENS_10bfloat16_tEfNS_4arch4Sm90ELb0ELb0ELb0ELb0ELb0ELb0ELb0ELb1ELb1ELb0ELb0ELb0EEENS1_21CollectiveEpilogueFwdINS6_IJSB_SD_SC_EEESA_SF_SH_Li256ELb0ELb0ELb0ELb0EEENS1_29StaticPersistentTileSchedulerILb0EEEEEEEEEvNT_6ParamsE --------------------------
	.section	.nv.constant0._ZN7cutlass13device_kernelIN5flash11enable_sm90INS1_16FlashAttnFwdSm90INS1_25CollectiveMainloopFwdSm90ILi2EN4cute5tupleIJNS5_1CILi2EEENS7_ILi1EEES9_EEENS6_IJNS7_ILi128EEENS7_ILi112EEENS7_ILi192EEEEEELi192ENS_10bfloat16_tEfNS_4arch4Sm90ELb0ELb0ELb0ELb0ELb0ELb0ELb0ELb1ELb1ELb0ELb0ELb0EEENS1_21CollectiveEpilogueFwdINS6_IJSB_SD_SC_EEESA_SF_SH_Li256ELb0ELb0ELb0ELb0EEENS1_29StaticPersistentTileSchedulerILb0EEEEEEEEEvNT_6ParamsE,"a",@progbits
	.sectionflags	@""
	.align	4
.nv.constant0._ZN7cutlass13device_kernelIN5flash11enable_sm90INS1_16FlashAttnFwdSm90INS1_25CollectiveMainloopFwdSm90ILi2EN4cute5tupleIJNS5_1CILi2EEENS7_ILi1EEES9_EEENS6_IJNS7_ILi128EEENS7_ILi112EEENS7_ILi192EEEEEELi192ENS_10bfloat16_tEfNS_4arch4Sm90ELb0ELb0ELb0ELb0ELb0ELb0ELb0ELb1ELb1ELb0ELb0ELb0EEENS1_21CollectiveEpilogueFwdINS6_IJSB_SD_SC_EEESA_SF_SH_Li256ELb0ELb0ELb0ELb0EEENS1_29StaticPersistentTileSchedulerILb0EEEEEEEEEvNT_6ParamsE:
	.zero		3840


//--------------------- .nv.constant0._ZN7cutlass13device_kernelIN5flash11enable_sm90INS1_16FlashAttnFwdSm90INS1_25CollectiveMainloopFwdSm90ILi2EN4cute5tupleIJNS5_1CILi1EEES8_S8_EEENS6_IJNS7_ILi128EEENS7_ILi112EEENS7_ILi192EEEEEELi192ENS_10bfloat16_tEfNS_4arch4Sm90ELb0ELb0ELb0ELb1ELb0ELb0ELb0ELb1ELb1ELb0ELb0ELb0EEENS1_21CollectiveEpilogueFwdINS6_IJSA_SC_SB_EEES9_SE_SG_Li256ELb1ELb0ELb0ELb0EEENS1_36VarlenDynamicPersistentTileSchedulerILi128ELi112ELi256ELi32ELb0ELb0ELb1ELb0ELb1ELb1EEEEEEEEEvNT_6ParamsE --------------------------
	.section	.nv.constant0._ZN7cutlass13device_kernelIN5flash11enable_sm90INS1_16FlashAttnFwdSm90INS1_25CollectiveMainloopFwdSm90ILi2EN4cute5tupleIJNS5_1CILi1EEES8_S8_EEENS6_IJNS7_ILi128EEENS7_ILi112EEENS7_ILi192EEEEEELi192ENS_10bfloat16_tEfNS_4arch4Sm90ELb0ELb0ELb0ELb1ELb0ELb0ELb0ELb1ELb1ELb0ELb0ELb0EEENS1_21CollectiveEpilogueFwdINS6_IJSA_SC_SB_EEES9_SE_SG_Li256ELb1ELb0ELb0ELb0EEENS1_36VarlenDynamicPersistentTileSchedulerILi128ELi112ELi256ELi32ELb0ELb0ELb1ELb0ELb1ELb1EEEEEEEEEvNT_6ParamsE,"a",@progbits
	.sectionflags	@""
	.align	4
.nv.constant0._ZN7cutlass13device_kernelIN5flash11enable_sm90INS1_16FlashAttnFwdSm90INS1_25CollectiveMainloopFwdSm90ILi2EN4cute5tupleIJNS5_1CILi1EEES8_S8_EEENS6_IJNS7_ILi128EEENS7_ILi112EEENS7_ILi192EEEEEELi192ENS_10bfloat16_tEfNS_4arch4Sm90ELb0ELb0ELb0ELb1ELb0ELb0ELb0ELb1ELb1ELb0ELb0ELb0EEENS1_21CollectiveEpilogueFwdINS6_IJSA_SC_SB_EEES9_SE_SG_Li256ELb1ELb0ELb0ELb0EEENS1_36VarlenDynamicPersistentTileSchedulerILi128ELi112ELi256ELi32ELb0ELb0ELb1ELb0ELb1ELb1EEEEEEEEEvNT_6ParamsE:
	.zero		3456


//--------------------- .nv.constant0._ZN7cutlass13device_kernelIN5flash11enable_sm90INS1_16FlashAttnFwdSm90INS1_25CollectiveMainloopFwdSm90ILi2EN4cute5tupleIJNS5_1CILi1EEES8_S8_EEENS6_IJNS7_ILi128EEENS7_ILi112EEENS7_ILi192EEEEEELi192ENS_10bfloat16_tEfNS_4arch4Sm90ELb0ELb0ELb0ELb1ELb0ELb1ELb0ELb1ELb1ELb0ELb0ELb0EEENS1_21CollectiveEpilogueFwdINS6_IJSA_SC_SB_EEES9_SE_SG_Li256ELb1ELb0ELb0ELb0EEENS1_36VarlenDynamicPersistentTileSchedulerILi128ELi112ELi256ELi32ELb0ELb0ELb1ELb0ELb1ELb1EEEEEEEEEvNT_6ParamsE --------------------------
	.section	.nv.constant0._ZN7cutlass13device_kernelIN5flash11enable_sm90INS1_16FlashAttnFwdSm90INS1_25CollectiveMainloopFwdSm90ILi2EN4cute5tupleIJNS5_1CILi1EEES8_S8_EEENS6_IJNS7_ILi128EEENS7_ILi112EEENS7_ILi192EEEEEELi192ENS_10bfloat16_tEfNS_4arch4Sm90ELb0ELb0ELb0ELb1ELb0ELb1ELb0ELb1ELb1ELb0ELb0ELb0EEENS1_21CollectiveEpilogueFwdINS6_IJSA_SC_SB_EEES9_SE_SG_Li256ELb1ELb0ELb0ELb0EEENS1_36VarlenDynamicPersistentTileSchedulerILi128ELi112ELi256ELi32ELb0ELb0ELb1ELb0ELb1ELb1EEEEEEEEEvNT_6ParamsE,"a",@progbits
	.sectionflags	@""
	.align	4
.nv.constant0._ZN7cutlass13device_kernelIN5flash11enable_sm90INS1_16FlashAttnFwdSm90INS1_25CollectiveMainloopFwdSm90ILi2EN4cute5tupleIJNS5_1CILi1EEES8_S8_EEENS6_IJNS7_ILi128EEENS7_ILi112EEENS7_ILi192EEEEEELi192ENS_10bfloat16_tEfNS_4arch4Sm90ELb0ELb0ELb0ELb1ELb0ELb1ELb0ELb1ELb1ELb0ELb0ELb0EEENS1_21CollectiveEpilogueFwdINS6_IJSA_SC_SB_EEES9_SE_SG_Li256ELb1ELb0ELb0ELb0EEENS1_36VarlenDynamicPersistentTileSchedulerILi128ELi112ELi256ELi32ELb0ELb0ELb1ELb0ELb1ELb1EEEEEEEEEvNT_6ParamsE:
	.zero		3456


//--------------------- .nv.constant0._ZN7cutlass13device_kernelIN5flash11enable_sm90INS1_16FlashAttnFwdSm90INS1_25CollectiveMainloopFwdSm90ILi2EN4cute5tupleIJNS5_1CILi1EEES8_S8_EEENS6_IJNS7_ILi128EEENS7_ILi96EEENS7_ILi192EEEEEELi192ENS_10bfloat16_tEfNS_4arch4Sm90ELb0ELb1ELb0ELb0ELb0ELb0ELb0ELb1ELb1ELb0ELb0ELb0EEENS1_21CollectiveEpilogueFwdINS6_IJSA_SC_SB_EEES9_SE_SG_Li256ELb0ELb0ELb0ELb0EEENS1_30DynamicPersistentTileSchedulerILi256ELi32ELb0ELb0ELb1EEEEEEEEEvNT_6ParamsE --------------------------
	.section	.nv.constant0._ZN7cutlass13device_kernelIN5flash11enable_sm90INS1_16FlashAttnFwdSm90INS1_25CollectiveMainloopFwdSm90ILi2EN4cute5tupleIJNS5_1CILi1EEES8_S8_EEENS6_IJNS7_ILi128EEENS7_ILi96EEENS7_ILi192EEEEEELi192ENS_10bfloat16_tEfNS_4arch4Sm90ELb0ELb1ELb0ELb0ELb0ELb0ELb0ELb1ELb1ELb0ELb0ELb0EEENS1_21CollectiveEpilogueFwdINS6_IJSA_SC_SB_EEES9_SE_SG_Li256ELb0ELb0ELb0ELb0EEENS1_30DynamicPersistentTileSchedulerILi256ELi32ELb0ELb0ELb1EEEEEEEEEvNT_6ParamsE,"a",@progbits
	.sectionflags	@""
	.align	4
.nv.constant0._ZN7cutlass13device_kernelIN5flash11enable_sm90INS1_16FlashAttnFwdSm90INS1_25CollectiveMainloopFwdSm90ILi2EN4cute5tupleIJNS5_1CILi1EEES8_S8_EEENS6_IJNS7_ILi128EEENS7_ILi96EEENS7_ILi192EEEEEELi192ENS_10bfloat16_tEfNS_4arch4Sm90ELb0ELb1ELb0ELb0ELb0ELb0ELb0ELb1ELb1ELb0ELb0ELb0EEENS1_21CollectiveEpilogueFwdINS6_IJSA_SC_SB_EEES9_SE_SG_Li256ELb0ELb0ELb0ELb0EEENS1_30DynamicPersistentTileSchedulerILi256ELi32ELb0ELb0ELb1EEEEEEEEEvNT_6ParamsE:
	.zero		3840


//--------------------- .nv.constant0._ZN7cutlass13device_kernelIN5flash11enable_sm90INS1_16FlashAttnFwdSm90INS1_25CollectiveMainloopFwdSm90ILi2EN4cute5tupleIJNS5_1CILi1EEES8_S8_EEENS6_IJNS7_ILi128EEENS7_ILi96EEENS7_ILi192EEEEEELi192ENS_10bfloat16_tEfNS_4arch4Sm90ELb0ELb1ELb0ELb1ELb0ELb0ELb0ELb1ELb1ELb0ELb0ELb0EEENS1_21CollectiveEpilogueFwdINS6_IJSA_SC_SB_EEES9_SE_SG_Li256ELb1ELb0ELb0ELb0EEENS1_36VarlenDynamicPersistentTileSchedulerILi128ELi96ELi256ELi32ELb0ELb0ELb1ELb1ELb0ELb1EEEEEEEEEvNT_6ParamsE --------------------------
	.section	.nv.constant0._ZN7cutlass13device_kernelIN5flash11enable_sm90INS1_16FlashAttnFwdSm90INS1_25CollectiveMainloopFwdSm90ILi2EN4cute5tupleIJNS5_1CILi1EEES8_S8_EEENS6_IJNS7_ILi128EEENS7_ILi96EEENS7_ILi192EEEEEELi192ENS_10bfloat16_tEfNS_4arch4Sm90ELb0ELb1ELb0ELb1ELb0ELb0ELb0ELb1ELb1ELb0ELb0ELb0EEENS1_21CollectiveEpilogueFwdINS6_IJSA_SC_SB_EEES9_SE_SG_Li256ELb1ELb0ELb0ELb0EEENS1_36VarlenDynamicPersistentTileSchedulerILi128ELi96ELi256ELi32ELb0ELb0ELb1ELb1ELb0ELb1EEEEEEEEEvNT_6ParamsE,"a",@progbits
	.sectionflags	@""
	.align	4
.nv.constant0._ZN7cutlass13device_kernelIN5flash11enable_sm90INS1_16FlashAttnFwdSm90INS1_25CollectiveMainloopFwdSm90ILi2EN4cute5tupleIJNS5_1CILi1EEES8_S8_EEENS6_IJNS7_ILi128EEENS7_ILi96EEENS7_ILi192EEEEEELi192ENS_10bfloat16_tEfNS_4arch4Sm90ELb0ELb1ELb0ELb1ELb0ELb0ELb0ELb1ELb1ELb0ELb0ELb0EEENS1_21CollectiveEpilogueFwdINS6_IJSA_SC_SB_EEES9_SE_SG_Li256ELb1ELb0ELb0ELb0EEENS1_36VarlenDynamicPersistentTileSchedulerILi128ELi96ELi256ELi32ELb0ELb0ELb1ELb1ELb0ELb1EEEEEEEEEvNT_6ParamsE:
	.zero		3456


//--------------------- .nv.constant0._ZN7cutlass13device_kernelIN5flash11enable_sm90INS1_16FlashAttnFwdSm90INS1_25CollectiveMainloopFwdSm90ILi2EN4cute5tupleIJNS5_1CILi1EEES8_S8_EEENS6_IJNS7_ILi128EEENS7_ILi96EEENS7_ILi192EEEEEELi192ENS_10bfloat16_tEfNS_4arch4Sm90ELb0ELb1ELb0ELb1ELb0ELb1ELb0ELb1ELb1ELb0ELb0ELb0EEENS1_21CollectiveEpilogueFwdINS6_IJSA_SC_SB_EEES9_SE_SG_Li256ELb1ELb0ELb0ELb0EEENS1_36VarlenDynamicPersistentTileSchedulerILi128ELi96ELi256ELi32ELb0ELb0ELb1ELb1ELb0ELb1EEEEEEEEEvNT_6ParamsE --------------------------
	.section	.nv.constant0._ZN7cutlass13device_kernelIN5flash11enable_sm90INS1_16FlashAttnFwdSm90INS1_25CollectiveMainloopFwdSm90ILi2EN4cute5tupleIJNS5_1CILi1EEES8_S8_EEENS6_IJNS7_ILi128EEENS7_ILi96EEENS7_ILi192EEEEEELi192ENS_10bfloat16_tEfNS_4arch4Sm90ELb0ELb1ELb0ELb1ELb0ELb1ELb0ELb1ELb1ELb0ELb0ELb0EEENS1_21CollectiveEpilogueFwdINS6_IJSA_SC_SB_EEES9_SE_SG_Li256ELb1ELb0ELb0ELb0EEENS1_36VarlenDynamicPersistentTileSchedulerILi128ELi96ELi256ELi32ELb0ELb0ELb1ELb1ELb0ELb1EEEEEEEEEvNT_6ParamsE,"a",@progbits
	.sectionflags	@""
	.align	4
.nv.constant0._ZN7cutlass13device_kernelIN5flash11enable_sm90INS1_16FlashAttnFwdSm90INS1_25CollectiveMainloopFwdSm90ILi2EN4cute5tupleIJNS5_1CILi1EEES8_S8_EEENS6_IJNS7_ILi128EEENS7_ILi96EEENS7_ILi192EEEEEELi192ENS_10bfloat16_tEfNS_4arch4Sm90ELb0ELb1ELb0ELb1ELb0ELb1ELb0ELb1ELb1ELb0ELb0ELb0EEENS1_21CollectiveEpilogueFwdINS6_IJSA_SC_SB_EEES9_SE_SG_Li256ELb1ELb0ELb0ELb0EEENS1_36VarlenDynamicPersistentTileSchedulerILi128ELi96ELi256ELi32ELb0ELb0ELb1ELb1ELb0ELb1EEEEEEEEEvNT_6ParamsE:
	.zero		3456


//--------------------- .nv.constant0._ZN7cutlass13device_kernelIN5flash11enable_sm90INS1_16FlashAttnFwdSm90INS1_25CollectiveMainloopFwdSm90ILi2EN4cute5tupleIJNS5_1CILi1EEES8_S8_EEENS6_IJNS7_ILi128EEENS7_ILi112EEENS7_ILi192EEEEEELi192ENS_10bfloat16_tEfNS_4arch4Sm90ELb1ELb0ELb0ELb0ELb0ELb0ELb0ELb1ELb1ELb0ELb0ELb0EEENS1_21CollectiveEpilogueFwdINS6_IJSA_SC_SB_EEES9_SE_SG_Li256ELb0ELb0ELb0ELb0EEENS1_30DynamicPersistentTileSchedulerILi256ELi32ELb0ELb0ELb1EEEEEEEEEvNT_6ParamsE --------------------------
	.section	.nv.constant0._ZN7cutlass13device_kernelIN5flash11enable_sm90INS1_16FlashAttnFwdSm90INS1_25CollectiveMainloopFwdSm90ILi2EN4cute5tupleIJNS5_1CILi1EEES8_S8_EEENS6_IJNS7_ILi128EEENS7_ILi112EEENS7_ILi192EEEEEELi192ENS_10bfloat16_tEfNS_4arch4Sm90ELb1ELb0ELb0ELb0ELb0ELb0ELb0ELb1ELb1ELb0ELb0ELb0EEENS1_21CollectiveEpilogueFwdINS6_IJSA_SC_SB_EEES9_SE_SG_Li256ELb0ELb0ELb0ELb0EEENS1_30DynamicPersistentTileSchedulerILi256ELi32ELb0ELb0ELb1EEEEEEEEEvNT_6ParamsE,"a",@progbits
	.sectionflags	@""
	.align	4
.nv.constant0._ZN7cutlass13device_kernelIN5flash11enable_sm90INS1_16FlashAttnFwdSm90INS1_25CollectiveMainloopFwdSm90ILi2EN4cute5tupleIJNS5_1CILi1EEES8_S8_EEENS6_IJNS7_ILi128EEENS7_ILi112EEENS7_ILi192EEEEEELi192ENS_10bfloat16_tEfNS_4arch4Sm90ELb1ELb0ELb0ELb0ELb0ELb0ELb0ELb1ELb1ELb0ELb0ELb0EEENS1_21CollectiveEpilogueFwdINS6_IJSA_SC_SB_EEES9_SE_SG_Li256ELb0ELb0ELb0ELb0EEENS1_30DynamicPersistentTileSchedulerILi256ELi32ELb0ELb0ELb1EEEEEEEEEvNT_6ParamsE:
	.zero		3840


//--------------------- .nv.constant0._ZN7cutlass13device_kernelIN5flash11enable_sm90INS1_16FlashAttnFwdSm90INS1_25CollectiveMainloopFwdSm90ILi2EN4cute5tupleIJNS5_1CILi1EEES8_S8_EEENS6_IJNS7_ILi128EEENS7_ILi112EEENS7_ILi192EEEEEELi192ENS_10bfloat16_tEfNS_4arch4Sm90ELb1ELb0ELb0ELb1ELb0ELb0ELb0ELb1ELb1ELb0ELb0ELb0EEENS1_21CollectiveEpilogueFwdINS6_IJSA_SC_SB_EEES9_SE_SG_Li256ELb1ELb0ELb0ELb0EEENS1_36VarlenDynamicPersistentTileSchedulerILi128ELi112ELi256ELi32ELb0ELb0ELb1ELb1ELb1ELb1EEEEEEEEEvNT_6ParamsE --------------------------
	.section	.nv.constant0._ZN7cutlass13device_kernelIN5flash11enable_sm90INS1_16FlashAttnFwdSm90INS1_25CollectiveMainloopFwdSm90ILi2EN4cute5tupleIJNS5_1CILi1EEES8_S8_EEENS6_IJNS7_ILi128EEENS7_ILi112EEENS7_ILi192EEEEEELi192ENS_10bfloat16_tEfNS_4arch4Sm90ELb1ELb0ELb0ELb1ELb0ELb0ELb0ELb1ELb1ELb0ELb0ELb0EEENS1_21CollectiveEpilogueFwdINS6_IJSA_SC_SB_EEES9_SE_SG_Li256ELb1ELb0ELb0ELb0EEENS1_36VarlenDynamicPersistentTileSchedulerILi128ELi112ELi256ELi32ELb0ELb0ELb1ELb1ELb1ELb1EEEEEEEEEvNT_6ParamsE,"a",@progbits
	.sectionflags	@""
	.align	4
.nv.constant0._ZN7cutlass13device_kernelIN5flash11enable_sm90INS1_16FlashAttnFwdSm90INS1_25CollectiveMainloopFwdSm90ILi2EN4cute5tupleIJNS5_1CILi1EEES8_S8_EEENS6_IJNS7_ILi128EEENS7_ILi112EEENS7_ILi192EEEEEELi192ENS_10bfloat16_tEfNS_4arch4Sm90ELb1ELb0ELb0ELb1ELb0ELb0ELb0ELb1ELb1ELb0ELb0ELb0EEENS1_21CollectiveEpilogueFwdINS6_IJSA_SC_SB_EEES9_SE_SG_Li256ELb1ELb0ELb0ELb0EEENS1_36VarlenDynamicPersistentTileSchedulerILi128ELi112ELi256ELi32ELb0ELb0ELb1ELb1ELb1ELb1EEEEEEEEEvNT_6ParamsE:
	.zero		3456


//--------------------- .nv.constant0._ZN7cutlass13device_kernelIN5flash11enable_sm90INS1_16FlashAttnFwdSm90INS1_25CollectiveMainloopFwdSm90ILi2EN4cute5tupleIJNS5_1CILi1EEES8_S8_EEENS6_IJNS7_ILi128EEENS7_ILi112EEENS7_ILi192EEEEEELi192ENS_10bfloat16_tEfNS_4arch4Sm90ELb1ELb0ELb0ELb1ELb0ELb1ELb0ELb1ELb1ELb0ELb0ELb0EEENS1_21CollectiveEpilogueFwdINS6_IJSA_SC_SB_EEES9_SE_SG_Li256ELb1ELb0ELb0ELb0EEENS1_36VarlenDynamicPersistentTileSchedulerILi128ELi112ELi256ELi32ELb0ELb0ELb1ELb1ELb1ELb1EEEEEEEEEvNT_6ParamsE --------------------------
	.section	.nv.constant0._ZN7cutlass13device_kernelIN5flash11enable_sm90INS1_16FlashAttnFwdSm90INS1_25CollectiveMainloopFwdSm90ILi2EN4cute5tupleIJNS5_1CILi1EEES8_S8_EEENS6_IJNS7_ILi128EEENS7_ILi112EEENS7_ILi192EEEEEELi192ENS_10bfloat16_tEfNS_4arch4Sm90ELb1ELb0ELb0ELb1ELb0ELb1ELb0ELb1ELb1ELb0ELb0ELb0EEENS1_21CollectiveEpilogueFwdINS6_IJSA_SC_SB_EEES9_SE_SG_Li256ELb1ELb0ELb0ELb0EEENS1_36VarlenDynamicPersistentTileSchedulerILi128ELi112ELi256ELi32ELb0ELb0ELb1ELb1ELb1ELb1EEEEEEEEEvNT_6ParamsE,"a",@progbits
	.sectionflags	@""
	.align	4
.nv.constant0._ZN7cutlass13device_kernelIN5flash11enable_sm90INS1_16FlashAttnFwdSm90INS1_25CollectiveMainloopFwdSm90ILi2EN4cute5tupleIJNS5_1CILi1EEES8_S8_EEENS6_IJNS7_ILi128EEENS7_ILi112EEENS7_ILi192EEEEEELi192ENS_10bfloat16_tEfNS_4arch4Sm90ELb1ELb0ELb0ELb1ELb0ELb1ELb0ELb1ELb1ELb0ELb0ELb0EEENS1_21CollectiveEpilogueFwdINS6_IJSA_SC_SB_EEES9_SE_SG_Li256ELb1ELb0ELb0ELb0EEENS1_36VarlenDynamicPersistentTileSchedulerILi128ELi112ELi256ELi32ELb0ELb0ELb1ELb1ELb1ELb1EEEEEEEEEvNT_6ParamsE:
	.zero		3456


//--------------------- SYMBOLS --------------------------

	.type		.nv.reservedSmem.offset0,@object
	.size		.nv.reservedSmem.offset0,0x4
